//
// Generated by NVIDIA NVVM Compiler
//
// Compiler Build ID: CL-36424714
// Cuda compilation tools, release 13.0, V13.0.88
// Based on NVVM 20.0.0
//

.version 9.0
.target sm_100
.address_size 64

	// .globl	_Z8firDnRowPdS_S_iiii

.visible .entry _Z8firDnRowPdS_S_iiii(
	.param .u64 .ptr .align 1 _Z8firDnRowPdS_S_iiii_param_0,
	.param .u64 .ptr .align 1 _Z8firDnRowPdS_S_iiii_param_1,
	.param .u64 .ptr .align 1 _Z8firDnRowPdS_S_iiii_param_2,
	.param .u32 _Z8firDnRowPdS_S_iiii_param_3,
	.param .u32 _Z8firDnRowPdS_S_iiii_param_4,
	.param .u32 _Z8firDnRowPdS_S_iiii_param_5,
	.param .u32 _Z8firDnRowPdS_S_iiii_param_6
)
{
	.reg .pred 	%p<61>;
	.reg .b32 	%r<83>;
	.reg .b64 	%rd<25>;
	.reg .b64 	%fd<128>;

	ld.param.u64 	%rd9, [_Z8firDnRowPdS_S_iiii_param_0];
	ld.param.u64 	%rd10, [_Z8firDnRowPdS_S_iiii_param_1];
	ld.param.u64 	%rd11, [_Z8firDnRowPdS_S_iiii_param_2];
	ld.param.u32 	%r22, [_Z8firDnRowPdS_S_iiii_param_3];
	ld.param.u32 	%r23, [_Z8firDnRowPdS_S_iiii_param_4];
	ld.param.u32 	%r24, [_Z8firDnRowPdS_S_iiii_param_5];
	ld.param.u32 	%r25, [_Z8firDnRowPdS_S_iiii_param_6];
	cvta.to.global.u64 	%rd1, %rd10;
	cvta.to.global.u64 	%rd2, %rd11;
	add.s32 	%r1, %r25, %r22;
	add.s32 	%r2, %r1, -1;
	and.b32  	%r26, %r2, 1;
	setp.eq.b32 	%p1, %r26, 1;
	@%p1 bra 	$L__BB0_2;
	shr.s32 	%r78, %r2, 1;
	bra.uni 	$L__BB0_3;
$L__BB0_2:
	shr.u32 	%r27, %r1, 31;
	add.s32 	%r28, %r1, %r27;
	shr.s32 	%r78, %r28, 1;
$L__BB0_3:
	mov.u32 	%r29, %ctaid.x;
	mov.u32 	%r30, %ntid.x;
	mov.u32 	%r31, %tid.x;
	mad.lo.s32 	%r6, %r29, %r30, %r31;
	mov.u32 	%r32, %ctaid.y;
	mov.u32 	%r33, %ntid.y;
	mov.u32 	%r34, %tid.y;
	mad.lo.s32 	%r35, %r32, %r33, %r34;
	mov.u32 	%r36, %ctaid.z;
	mov.u32 	%r37, %ntid.z;
	mov.u32 	%r38, %tid.z;
	mad.lo.s32 	%r8, %r36, %r37, %r38;
	shl.b32 	%r9, %r6, 1;
	setp.ge.s32 	%p2, %r6, %r78;
	setp.ge.s32 	%p3, %r35, %r23;
	or.pred  	%p4, %p2, %p3;
	setp.ge.s32 	%p5, %r8, %r24;
	or.pred  	%p6, %p5, %p4;
	@%p6 bra 	$L__BB0_47;
	setp.lt.s32 	%p7, %r25, 1;
	mov.f64 	%fd127, 0d0000000000000000;
	@%p7 bra 	$L__BB0_46;
	mad.lo.s32 	%r40, %r23, %r8, %r35;
	mul.lo.s32 	%r10, %r40, %r22;
	and.b32  	%r11, %r25, 7;
	setp.lt.u32 	%p8, %r25, 8;
	mov.f64 	%fd127, 0d0000000000000000;
	mov.b32 	%r81, 0;
	@%p8 bra 	$L__BB0_24;
	and.b32  	%r81, %r25, 2147483640;
	mov.f64 	%fd127, 0d0000000000000000;
	mov.b32 	%r79, 0;
$L__BB0_7:
	.pragma "nounroll";
	setp.lt.s32 	%p9, %r9, %r79;
	sub.s32 	%r42, %r9, %r79;
	setp.ge.s32 	%p10, %r42, %r22;
	mul.wide.u32 	%rd12, %r79, 8;
	add.s64 	%rd3, %rd2, %rd12;
	add.s32 	%r43, %r42, %r10;
	mul.wide.s32 	%rd13, %r43, 8;
	add.s64 	%rd4, %rd1, %rd13;
	mov.f64 	%fd106, 0d0000000000000000;
	or.pred  	%p11, %p9, %p10;
	@%p11 bra 	$L__BB0_9;
	ld.global.f64 	%fd59, [%rd3];
	ld.global.f64 	%fd60, [%rd4];
	mul.f64 	%fd106, %fd59, %fd60;
$L__BB0_9:
	add.f64 	%fd4, %fd127, %fd106;
	not.b32 	%r44, %r79;
	setp.le.s32 	%p12, %r9, %r79;
	add.s32 	%r45, %r9, %r44;
	setp.ge.s32 	%p13, %r45, %r22;
	mov.f64 	%fd107, 0d0000000000000000;
	or.pred  	%p14, %p12, %p13;
	@%p14 bra 	$L__BB0_11;
	ld.global.f64 	%fd62, [%rd3+8];
	ld.global.f64 	%fd63, [%rd4+-8];
	mul.f64 	%fd107, %fd62, %fd63;
$L__BB0_11:
	add.f64 	%fd7, %fd4, %fd107;
	add.s32 	%r46, %r79, 2;
	setp.lt.s32 	%p15, %r9, %r46;
	sub.s32 	%r47, %r9, %r46;
	setp.ge.s32 	%p16, %r47, %r22;
	mov.f64 	%fd108, 0d0000000000000000;
	or.pred  	%p17, %p15, %p16;
	@%p17 bra 	$L__BB0_13;
	ld.global.f64 	%fd65, [%rd3+16];
	ld.global.f64 	%fd66, [%rd4+-16];
	mul.f64 	%fd108, %fd65, %fd66;
$L__BB0_13:
	add.f64 	%fd10, %fd7, %fd108;
	add.s32 	%r48, %r79, 3;
	setp.lt.s32 	%p18, %r9, %r48;
	sub.s32 	%r49, %r9, %r48;
	setp.ge.s32 	%p19, %r49, %r22;
	mov.f64 	%fd109, 0d0000000000000000;
	or.pred  	%p20, %p18, %p19;
	@%p20 bra 	$L__BB0_15;
	ld.global.f64 	%fd68, [%rd3+24];
	ld.global.f64 	%fd69, [%rd4+-24];
	mul.f64 	%fd109, %fd68, %fd69;
$L__BB0_15:
	add.f64 	%fd13, %fd10, %fd109;
	add.s32 	%r50, %r79, 4;
	setp.lt.s32 	%p21, %r9, %r50;
	sub.s32 	%r51, %r9, %r50;
	setp.ge.s32 	%p22, %r51, %r22;
	mov.f64 	%fd110, 0d0000000000000000;
	or.pred  	%p23, %p21, %p22;
	@%p23 bra 	$L__BB0_17;
	ld.global.f64 	%fd71, [%rd3+32];
	ld.global.f64 	%fd72, [%rd4+-32];
	mul.f64 	%fd110, %fd71, %fd72;
$L__BB0_17:
	add.f64 	%fd16, %fd13, %fd110;
	add.s32 	%r52, %r79, 5;
	setp.lt.s32 	%p24, %r9, %r52;
	sub.s32 	%r53, %r9, %r52;
	setp.ge.s32 	%p25, %r53, %r22;
	mov.f64 	%fd111, 0d0000000000000000;
	or.pred  	%p26, %p24, %p25;
	@%p26 bra 	$L__BB0_19;
	ld.global.f64 	%fd74, [%rd3+40];
	ld.global.f64 	%fd75, [%rd4+-40];
	mul.f64 	%fd111, %fd74, %fd75;
$L__BB0_19:
	add.f64 	%fd19, %fd16, %fd111;
	add.s32 	%r54, %r79, 6;
	setp.lt.s32 	%p27, %r9, %r54;
	sub.s32 	%r55, %r9, %r54;
	setp.ge.s32 	%p28, %r55, %r22;
	mov.f64 	%fd112, 0d0000000000000000;
	or.pred  	%p29, %p27, %p28;
	@%p29 bra 	$L__BB0_21;
	ld.global.f64 	%fd77, [%rd3+48];
	ld.global.f64 	%fd78, [%rd4+-48];
	mul.f64 	%fd112, %fd77, %fd78;
$L__BB0_21:
	add.f64 	%fd22, %fd19, %fd112;
	add.s32 	%r56, %r79, 7;
	setp.lt.s32 	%p30, %r9, %r56;
	sub.s32 	%r57, %r9, %r56;
	setp.ge.s32 	%p31, %r57, %r22;
	mov.f64 	%fd113, 0d0000000000000000;
	or.pred  	%p32, %p30, %p31;
	@%p32 bra 	$L__BB0_23;
	ld.global.f64 	%fd80, [%rd3+56];
	ld.global.f64 	%fd81, [%rd4+-56];
	mul.f64 	%fd113, %fd80, %fd81;
$L__BB0_23:
	add.f64 	%fd127, %fd22, %fd113;
	add.s32 	%r79, %r79, 8;
	setp.ne.s32 	%p33, %r79, %r81;
	@%p33 bra 	$L__BB0_7;
$L__BB0_24:
	setp.eq.s32 	%p34, %r11, 0;
	@%p34 bra 	$L__BB0_46;
	and.b32  	%r16, %r25, 3;
	setp.lt.u32 	%p35, %r11, 4;
	@%p35 bra 	$L__BB0_35;
	setp.lt.s32 	%p36, %r9, %r81;
	sub.s32 	%r59, %r9, %r81;
	setp.ge.s32 	%p37, %r59, %r22;
	mul.wide.u32 	%rd14, %r81, 8;
	add.s64 	%rd5, %rd2, %rd14;
	add.s32 	%r60, %r59, %r10;
	mul.wide.s32 	%rd15, %r60, 8;
	add.s64 	%rd6, %rd1, %rd15;
	mov.f64 	%fd116, 0d0000000000000000;
	or.pred  	%p38, %p36, %p37;
	@%p38 bra 	$L__BB0_28;
	ld.global.f64 	%fd84, [%rd5];
	ld.global.f64 	%fd85, [%rd6];
	mul.f64 	%fd116, %fd84, %fd85;
$L__BB0_28:
	add.f64 	%fd30, %fd127, %fd116;
	not.b32 	%r62, %r81;
	setp.le.s32 	%p39, %r9, %r81;
	add.s32 	%r63, %r9, %r62;
	setp.ge.s32 	%p40, %r63, %r22;
	mov.f64 	%fd117, 0d0000000000000000;
	or.pred  	%p41, %p39, %p40;
	@%p41 bra 	$L__BB0_30;
	ld.global.f64 	%fd87, [%rd5+8];
	ld.global.f64 	%fd88, [%rd6+-8];
	mul.f64 	%fd117, %fd87, %fd88;
$L__BB0_30:
	add.f64 	%fd33, %fd30, %fd117;
	add.s32 	%r65, %r81, 2;
	setp.lt.s32 	%p42, %r9, %r65;
	sub.s32 	%r66, %r9, %r65;
	setp.ge.s32 	%p43, %r66, %r22;
	mov.f64 	%fd118, 0d0000000000000000;
	or.pred  	%p44, %p42, %p43;
	@%p44 bra 	$L__BB0_32;
	ld.global.f64 	%fd90, [%rd5+16];
	ld.global.f64 	%fd91, [%rd6+-16];
	mul.f64 	%fd118, %fd90, %fd91;
$L__BB0_32:
	add.f64 	%fd36, %fd33, %fd118;
	add.s32 	%r68, %r81, 3;
	setp.lt.s32 	%p45, %r9, %r68;
	sub.s32 	%r69, %r9, %r68;
	setp.ge.s32 	%p46, %r69, %r22;
	mov.f64 	%fd119, 0d0000000000000000;
	or.pred  	%p47, %p45, %p46;
	@%p47 bra 	$L__BB0_34;
	ld.global.f64 	%fd93, [%rd5+24];
	ld.global.f64 	%fd94, [%rd6+-24];
	mul.f64 	%fd119, %fd93, %fd94;
$L__BB0_34:
	add.f64 	%fd127, %fd36, %fd119;
	add.s32 	%r81, %r81, 4;
$L__BB0_35:
	setp.eq.s32 	%p48, %r16, 0;
	@%p48 bra 	$L__BB0_46;
	setp.eq.s32 	%p49, %r16, 1;
	@%p49 bra 	$L__BB0_42;
	setp.lt.s32 	%p50, %r9, %r81;
	sub.s32 	%r70, %r9, %r81;
	setp.ge.s32 	%p51, %r70, %r22;
	mul.wide.u32 	%rd16, %r81, 8;
	add.s64 	%rd7, %rd2, %rd16;
	add.s32 	%r71, %r70, %r10;
	mul.wide.s32 	%rd17, %r71, 8;
	add.s64 	%rd8, %rd1, %rd17;
	mov.f64 	%fd122, 0d0000000000000000;
	or.pred  	%p52, %p50, %p51;
	@%p52 bra 	$L__BB0_39;
	ld.global.f64 	%fd97, [%rd7];
	ld.global.f64 	%fd98, [%rd8];
	mul.f64 	%fd122, %fd97, %fd98;
$L__BB0_39:
	add.f64 	%fd44, %fd127, %fd122;
	not.b32 	%r72, %r81;
	setp.le.s32 	%p53, %r9, %r81;
	add.s32 	%r73, %r9, %r72;
	setp.ge.s32 	%p54, %r73, %r22;
	mov.f64 	%fd123, 0d0000000000000000;
	or.pred  	%p55, %p53, %p54;
	@%p55 bra 	$L__BB0_41;
	ld.global.f64 	%fd100, [%rd7+8];
	ld.global.f64 	%fd101, [%rd8+-8];
	mul.f64 	%fd123, %fd100, %fd101;
$L__BB0_41:
	add.f64 	%fd127, %fd44, %fd123;
	add.s32 	%r81, %r81, 2;
$L__BB0_42:
	and.b32  	%r74, %r25, 1;
	setp.eq.b32 	%p56, %r74, 1;
	not.pred 	%p57, %p56;
	@%p57 bra 	$L__BB0_46;
	setp.lt.s32 	%p58, %r9, %r81;
	sub.s32 	%r21, %r9, %r81;
	setp.ge.s32 	%p59, %r21, %r22;
	mov.f64 	%fd126, 0d0000000000000000;
	or.pred  	%p60, %p58, %p59;
	@%p60 bra 	$L__BB0_45;
	mul.wide.u32 	%rd18, %r81, 8;
	add.s64 	%rd19, %rd2, %rd18;
	ld.global.f64 	%fd103, [%rd19];
	add.s32 	%r75, %r21, %r10;
	mul.wide.s32 	%rd20, %r75, 8;
	add.s64 	%rd21, %rd1, %rd20;
	ld.global.f64 	%fd104, [%rd21];
	mul.f64 	%fd126, %fd103, %fd104;
$L__BB0_45:
	add.f64 	%fd127, %fd127, %fd126;
$L__BB0_46:
	mad.lo.s32 	%r76, %r23, %r8, %r35;
	mad.lo.s32 	%r77, %r76, %r78, %r6;
	cvta.to.global.u64 	%rd22, %rd9;
	mul.wide.s32 	%rd23, %r77, 8;
	add.s64 	%rd24, %rd22, %rd23;
	st.global.f64 	[%rd24], %fd127;
$L__BB0_47:
	ret;

}
	// .globl	_Z8firDnColPdS_S_iiii
.visible .entry _Z8firDnColPdS_S_iiii(
	.param .u64 .ptr .align 1 _Z8firDnColPdS_S_iiii_param_0,
	.param .u64 .ptr .align 1 _Z8firDnColPdS_S_iiii_param_1,
	.param .u64 .ptr .align 1 _Z8firDnColPdS_S_iiii_param_2,
	.param .u32 _Z8firDnColPdS_S_iiii_param_3,
	.param .u32 _Z8firDnColPdS_S_iiii_param_4,
	.param .u32 _Z8firDnColPdS_S_iiii_param_5,
	.param .u32 _Z8firDnColPdS_S_iiii_param_6
)
{
	.reg .pred 	%p<61>;
	.reg .b32 	%r<120>;
	.reg .b64 	%rd<47>;
	.reg .b64 	%fd<128>;

	ld.param.u64 	%rd6, [_Z8firDnColPdS_S_iiii_param_0];
	ld.param.u64 	%rd7, [_Z8firDnColPdS_S_iiii_param_1];
	ld.param.u64 	%rd8, [_Z8firDnColPdS_S_iiii_param_2];
	ld.param.u32 	%r36, [_Z8firDnColPdS_S_iiii_param_3];
	ld.param.u32 	%r37, [_Z8firDnColPdS_S_iiii_param_4];
	ld.param.u32 	%r38, [_Z8firDnColPdS_S_iiii_param_5];
	ld.param.u32 	%r39, [_Z8firDnColPdS_S_iiii_param_6];
	cvta.to.global.u64 	%rd1, %rd7;
	cvta.to.global.u64 	%rd2, %rd8;
	add.s32 	%r1, %r39, %r37;
	add.s32 	%r2, %r1, -1;
	and.b32  	%r40, %r2, 1;
	setp.eq.b32 	%p1, %r40, 1;
	@%p1 bra 	$L__BB1_2;
	shr.s32 	%r115, %r2, 1;
	bra.uni 	$L__BB1_3;
$L__BB1_2:
	shr.u32 	%r41, %r1, 31;
	add.s32 	%r42, %r1, %r41;
	shr.s32 	%r115, %r42, 1;
$L__BB1_3:
	mov.u32 	%r43, %ctaid.x;
	mov.u32 	%r44, %ntid.x;
	mov.u32 	%r45, %tid.x;
	mad.lo.s32 	%r6, %r43, %r44, %r45;
	mov.u32 	%r46, %ctaid.y;
	mov.u32 	%r47, %ntid.y;
	mov.u32 	%r48, %tid.y;
	mad.lo.s32 	%r49, %r46, %r47, %r48;
	mov.u32 	%r50, %ctaid.z;
	mov.u32 	%r51, %ntid.z;
	mov.u32 	%r52, %tid.z;
	mad.lo.s32 	%r8, %r50, %r51, %r52;
	shl.b32 	%r9, %r49, 1;
	setp.ge.s32 	%p2, %r6, %r36;
	setp.ge.s32 	%p3, %r49, %r115;
	or.pred  	%p4, %p2, %p3;
	setp.ge.s32 	%p5, %r8, %r38;
	or.pred  	%p6, %p5, %p4;
	@%p6 bra 	$L__BB1_47;
	setp.lt.s32 	%p7, %r39, 1;
	mov.f64 	%fd127, 0d0000000000000000;
	@%p7 bra 	$L__BB1_46;
	mul.lo.s32 	%r10, %r37, %r8;
	and.b32  	%r11, %r39, 7;
	setp.lt.u32 	%p8, %r39, 8;
	mov.f64 	%fd127, 0d0000000000000000;
	mov.b32 	%r118, 0;
	@%p8 bra 	$L__BB1_24;
	and.b32  	%r118, %r39, 2147483640;
	mov.f64 	%fd127, 0d0000000000000000;
	mov.b32 	%r116, 0;
$L__BB1_7:
	.pragma "nounroll";
	setp.lt.u32 	%p9, %r9, %r116;
	sub.s32 	%r14, %r9, %r116;
	setp.ge.s32 	%p10, %r14, %r37;
	mul.wide.u32 	%rd9, %r116, 8;
	add.s64 	%rd3, %rd2, %rd9;
	mov.f64 	%fd106, 0d0000000000000000;
	or.pred  	%p11, %p9, %p10;
	@%p11 bra 	$L__BB1_9;
	ld.global.f64 	%fd59, [%rd3];
	add.s32 	%r57, %r14, %r10;
	mad.lo.s32 	%r58, %r57, %r36, %r6;
	mul.wide.s32 	%rd10, %r58, 8;
	add.s64 	%rd11, %rd1, %rd10;
	ld.global.f64 	%fd60, [%rd11];
	mul.f64 	%fd106, %fd59, %fd60;
$L__BB1_9:
	add.f64 	%fd4, %fd127, %fd106;
	not.b32 	%r59, %r116;
	setp.le.u32 	%p12, %r9, %r116;
	add.s32 	%r15, %r9, %r59;
	setp.ge.s32 	%p13, %r15, %r37;
	mov.f64 	%fd107, 0d0000000000000000;
	or.pred  	%p14, %p12, %p13;
	@%p14 bra 	$L__BB1_11;
	ld.global.f64 	%fd62, [%rd3+8];
	add.s32 	%r61, %r15, %r10;
	mad.lo.s32 	%r62, %r61, %r36, %r6;
	mul.wide.s32 	%rd12, %r62, 8;
	add.s64 	%rd13, %rd1, %rd12;
	ld.global.f64 	%fd63, [%rd13];
	mul.f64 	%fd107, %fd62, %fd63;
$L__BB1_11:
	add.f64 	%fd7, %fd4, %fd107;
	add.s32 	%r63, %r116, 2;
	setp.lt.u32 	%p15, %r9, %r63;
	sub.s32 	%r16, %r9, %r63;
	setp.ge.s32 	%p16, %r16, %r37;
	mov.f64 	%fd108, 0d0000000000000000;
	or.pred  	%p17, %p15, %p16;
	@%p17 bra 	$L__BB1_13;
	ld.global.f64 	%fd65, [%rd3+16];
	add.s32 	%r65, %r16, %r10;
	mad.lo.s32 	%r66, %r65, %r36, %r6;
	mul.wide.s32 	%rd14, %r66, 8;
	add.s64 	%rd15, %rd1, %rd14;
	ld.global.f64 	%fd66, [%rd15];
	mul.f64 	%fd108, %fd65, %fd66;
$L__BB1_13:
	add.f64 	%fd10, %fd7, %fd108;
	add.s32 	%r67, %r116, 3;
	setp.lt.u32 	%p18, %r9, %r67;
	sub.s32 	%r17, %r9, %r67;
	setp.ge.s32 	%p19, %r17, %r37;
	mov.f64 	%fd109, 0d0000000000000000;
	or.pred  	%p20, %p18, %p19;
	@%p20 bra 	$L__BB1_15;
	ld.global.f64 	%fd68, [%rd3+24];
	add.s32 	%r69, %r17, %r10;
	mad.lo.s32 	%r70, %r69, %r36, %r6;
	mul.wide.s32 	%rd16, %r70, 8;
	add.s64 	%rd17, %rd1, %rd16;
	ld.global.f64 	%fd69, [%rd17];
	mul.f64 	%fd109, %fd68, %fd69;
$L__BB1_15:
	add.f64 	%fd13, %fd10, %fd109;
	add.s32 	%r71, %r116, 4;
	setp.lt.u32 	%p21, %r9, %r71;
	sub.s32 	%r18, %r9, %r71;
	setp.ge.s32 	%p22, %r18, %r37;
	mov.f64 	%fd110, 0d0000000000000000;
	or.pred  	%p23, %p21, %p22;
	@%p23 bra 	$L__BB1_17;
	ld.global.f64 	%fd71, [%rd3+32];
	add.s32 	%r73, %r18, %r10;
	mad.lo.s32 	%r74, %r73, %r36, %r6;
	mul.wide.s32 	%rd18, %r74, 8;
	add.s64 	%rd19, %rd1, %rd18;
	ld.global.f64 	%fd72, [%rd19];
	mul.f64 	%fd110, %fd71, %fd72;
$L__BB1_17:
	add.f64 	%fd16, %fd13, %fd110;
	add.s32 	%r75, %r116, 5;
	setp.lt.u32 	%p24, %r9, %r75;
	sub.s32 	%r19, %r9, %r75;
	setp.ge.s32 	%p25, %r19, %r37;
	mov.f64 	%fd111, 0d0000000000000000;
	or.pred  	%p26, %p24, %p25;
	@%p26 bra 	$L__BB1_19;
	ld.global.f64 	%fd74, [%rd3+40];
	add.s32 	%r77, %r19, %r10;
	mad.lo.s32 	%r78, %r77, %r36, %r6;
	mul.wide.s32 	%rd20, %r78, 8;
	add.s64 	%rd21, %rd1, %rd20;
	ld.global.f64 	%fd75, [%rd21];
	mul.f64 	%fd111, %fd74, %fd75;
$L__BB1_19:
	add.f64 	%fd19, %fd16, %fd111;
	add.s32 	%r79, %r116, 6;
	setp.lt.u32 	%p27, %r9, %r79;
	sub.s32 	%r20, %r9, %r79;
	setp.ge.s32 	%p28, %r20, %r37;
	mov.f64 	%fd112, 0d0000000000000000;
	or.pred  	%p29, %p27, %p28;
	@%p29 bra 	$L__BB1_21;
	ld.global.f64 	%fd77, [%rd3+48];
	add.s32 	%r81, %r20, %r10;
	mad.lo.s32 	%r82, %r81, %r36, %r6;
	mul.wide.s32 	%rd22, %r82, 8;
	add.s64 	%rd23, %rd1, %rd22;
	ld.global.f64 	%fd78, [%rd23];
	mul.f64 	%fd112, %fd77, %fd78;
$L__BB1_21:
	add.f64 	%fd22, %fd19, %fd112;
	add.s32 	%r83, %r116, 7;
	setp.lt.u32 	%p30, %r9, %r83;
	sub.s32 	%r21, %r9, %r83;
	setp.ge.s32 	%p31, %r21, %r37;
	mov.f64 	%fd113, 0d0000000000000000;
	or.pred  	%p32, %p30, %p31;
	@%p32 bra 	$L__BB1_23;
	ld.global.f64 	%fd80, [%rd3+56];
	add.s32 	%r85, %r21, %r10;
	mad.lo.s32 	%r86, %r85, %r36, %r6;
	mul.wide.s32 	%rd24, %r86, 8;
	add.s64 	%rd25, %rd1, %rd24;
	ld.global.f64 	%fd81, [%rd25];
	mul.f64 	%fd113, %fd80, %fd81;
$L__BB1_23:
	add.f64 	%fd127, %fd22, %fd113;
	add.s32 	%r116, %r116, 8;
	setp.ne.s32 	%p33, %r116, %r118;
	@%p33 bra 	$L__BB1_7;
$L__BB1_24:
	setp.eq.s32 	%p34, %r11, 0;
	@%p34 bra 	$L__BB1_46;
	and.b32  	%r24, %r39, 3;
	setp.lt.u32 	%p35, %r11, 4;
	@%p35 bra 	$L__BB1_35;
	setp.lt.u32 	%p36, %r9, %r118;
	sub.s32 	%r87, %r9, %r118;
	setp.ge.s32 	%p37, %r87, %r37;
	mul.wide.u32 	%rd26, %r118, 8;
	add.s64 	%rd4, %rd2, %rd26;
	mov.f64 	%fd116, 0d0000000000000000;
	or.pred  	%p38, %p36, %p37;
	@%p38 bra 	$L__BB1_28;
	ld.global.f64 	%fd84, [%rd4];
	add.s32 	%r88, %r87, %r10;
	mad.lo.s32 	%r89, %r88, %r36, %r6;
	mul.wide.s32 	%rd27, %r89, 8;
	add.s64 	%rd28, %rd1, %rd27;
	ld.global.f64 	%fd85, [%rd28];
	mul.f64 	%fd116, %fd84, %fd85;
$L__BB1_28:
	add.f64 	%fd30, %fd127, %fd116;
	not.b32 	%r90, %r118;
	setp.le.u32 	%p39, %r9, %r118;
	add.s32 	%r91, %r9, %r90;
	setp.ge.s32 	%p40, %r91, %r37;
	mov.f64 	%fd117, 0d0000000000000000;
	or.pred  	%p41, %p39, %p40;
	@%p41 bra 	$L__BB1_30;
	ld.global.f64 	%fd87, [%rd4+8];
	add.s32 	%r92, %r91, %r10;
	mad.lo.s32 	%r93, %r92, %r36, %r6;
	mul.wide.s32 	%rd29, %r93, 8;
	add.s64 	%rd30, %rd1, %rd29;
	ld.global.f64 	%fd88, [%rd30];
	mul.f64 	%fd117, %fd87, %fd88;
$L__BB1_30:
	add.f64 	%fd33, %fd30, %fd117;
	add.s32 	%r94, %r118, 2;
	setp.lt.u32 	%p42, %r9, %r94;
	sub.s32 	%r95, %r9, %r94;
	setp.ge.s32 	%p43, %r95, %r37;
	mov.f64 	%fd118, 0d0000000000000000;
	or.pred  	%p44, %p42, %p43;
	@%p44 bra 	$L__BB1_32;
	ld.global.f64 	%fd90, [%rd4+16];
	add.s32 	%r96, %r95, %r10;
	mad.lo.s32 	%r97, %r96, %r36, %r6;
	mul.wide.s32 	%rd31, %r97, 8;
	add.s64 	%rd32, %rd1, %rd31;
	ld.global.f64 	%fd91, [%rd32];
	mul.f64 	%fd118, %fd90, %fd91;
$L__BB1_32:
	add.f64 	%fd36, %fd33, %fd118;
	add.s32 	%r98, %r118, 3;
	setp.lt.u32 	%p45, %r9, %r98;
	sub.s32 	%r99, %r9, %r98;
	setp.ge.s32 	%p46, %r99, %r37;
	mov.f64 	%fd119, 0d0000000000000000;
	or.pred  	%p47, %p45, %p46;
	@%p47 bra 	$L__BB1_34;
	ld.global.f64 	%fd93, [%rd4+24];
	add.s32 	%r100, %r99, %r10;
	mad.lo.s32 	%r101, %r100, %r36, %r6;
	mul.wide.s32 	%rd33, %r101, 8;
	add.s64 	%rd34, %rd1, %rd33;
	ld.global.f64 	%fd94, [%rd34];
	mul.f64 	%fd119, %fd93, %fd94;
$L__BB1_34:
	add.f64 	%fd127, %fd36, %fd119;
	add.s32 	%r118, %r118, 4;
$L__BB1_35:
	setp.eq.s32 	%p48, %r24, 0;
	@%p48 bra 	$L__BB1_46;
	setp.eq.s32 	%p49, %r24, 1;
	@%p49 bra 	$L__BB1_42;
	setp.lt.u32 	%p50, %r9, %r118;
	sub.s32 	%r31, %r9, %r118;
	setp.ge.s32 	%p51, %r31, %r37;
	mul.wide.u32 	%rd35, %r118, 8;
	add.s64 	%rd5, %rd2, %rd35;
	mov.f64 	%fd122, 0d0000000000000000;
	or.pred  	%p52, %p50, %p51;
	@%p52 bra 	$L__BB1_39;
	ld.global.f64 	%fd97, [%rd5];
	add.s32 	%r103, %r31, %r10;
	mad.lo.s32 	%r104, %r103, %r36, %r6;
	mul.wide.s32 	%rd36, %r104, 8;
	add.s64 	%rd37, %rd1, %rd36;
	ld.global.f64 	%fd98, [%rd37];
	mul.f64 	%fd122, %fd97, %fd98;
$L__BB1_39:
	add.f64 	%fd44, %fd127, %fd122;
	not.b32 	%r105, %r118;
	setp.le.u32 	%p53, %r9, %r118;
	add.s32 	%r32, %r9, %r105;
	setp.ge.s32 	%p54, %r32, %r37;
	mov.f64 	%fd123, 0d0000000000000000;
	or.pred  	%p55, %p53, %p54;
	@%p55 bra 	$L__BB1_41;
	ld.global.f64 	%fd100, [%rd5+8];
	add.s32 	%r107, %r32, %r10;
	mad.lo.s32 	%r108, %r107, %r36, %r6;
	mul.wide.s32 	%rd38, %r108, 8;
	add.s64 	%rd39, %rd1, %rd38;
	ld.global.f64 	%fd101, [%rd39];
	mul.f64 	%fd123, %fd100, %fd101;
$L__BB1_41:
	add.f64 	%fd127, %fd44, %fd123;
	add.s32 	%r118, %r118, 2;
$L__BB1_42:
	and.b32  	%r109, %r39, 1;
	setp.eq.b32 	%p56, %r109, 1;
	not.pred 	%p57, %p56;
	@%p57 bra 	$L__BB1_46;
	setp.lt.u32 	%p58, %r9, %r118;
	sub.s32 	%r35, %r9, %r118;
	setp.ge.s32 	%p59, %r35, %r37;
	mov.f64 	%fd126, 0d0000000000000000;
	or.pred  	%p60, %p58, %p59;
	@%p60 bra 	$L__BB1_45;
	mul.wide.u32 	%rd40, %r118, 8;
	add.s64 	%rd41, %rd2, %rd40;
	ld.global.f64 	%fd103, [%rd41];
	add.s32 	%r111, %r35, %r10;
	mad.lo.s32 	%r112, %r111, %r36, %r6;
	mul.wide.s32 	%rd42, %r112, 8;
	add.s64 	%rd43, %rd1, %rd42;
	ld.global.f64 	%fd104, [%rd43];
	mul.f64 	%fd126, %fd103, %fd104;
$L__BB1_45:
	add.f64 	%fd127, %fd127, %fd126;
$L__BB1_46:
	mad.lo.s32 	%r113, %r115, %r8, %r49;
	mad.lo.s32 	%r114, %r113, %r36, %r6;
	cvta.to.global.u64 	%rd44, %rd6;
	mul.wide.s32 	%rd45, %r114, 8;
	add.s64 	%rd46, %rd44, %rd45;
	st.global.f64 	[%rd46], %fd127;
$L__BB1_47:
	ret;

}
	// .globl	_Z8firDnBeaPdS_S_iiii
.visible .entry _Z8firDnBeaPdS_S_iiii(
	.param .u64 .ptr .align 1 _Z8firDnBeaPdS_S_iiii_param_0,
	.param .u64 .ptr .align 1 _Z8firDnBeaPdS_S_iiii_param_1,
	.param .u64 .ptr .align 1 _Z8firDnBeaPdS_S_iiii_param_2,
	.param .u32 _Z8firDnBeaPdS_S_iiii_param_3,
	.param .u32 _Z8firDnBeaPdS_S_iiii_param_4,
	.param .u32 _Z8firDnBeaPdS_S_iiii_param_5,
	.param .u32 _Z8firDnBeaPdS_S_iiii_param_6
)
{
	.reg .pred 	%p<61>;
	.reg .b32 	%r<120>;
	.reg .b64 	%rd<47>;
	.reg .b64 	%fd<128>;

	ld.param.u64 	%rd6, [_Z8firDnBeaPdS_S_iiii_param_0];
	ld.param.u64 	%rd7, [_Z8firDnBeaPdS_S_iiii_param_1];
	ld.param.u64 	%rd8, [_Z8firDnBeaPdS_S_iiii_param_2];
	ld.param.u32 	%r35, [_Z8firDnBeaPdS_S_iiii_param_3];
	ld.param.u32 	%r36, [_Z8firDnBeaPdS_S_iiii_param_4];
	ld.param.u32 	%r37, [_Z8firDnBeaPdS_S_iiii_param_5];
	ld.param.u32 	%r38, [_Z8firDnBeaPdS_S_iiii_param_6];
	cvta.to.global.u64 	%rd1, %rd7;
	cvta.to.global.u64 	%rd2, %rd8;
	add.s32 	%r1, %r38, %r37;
	add.s32 	%r2, %r1, -1;
	and.b32  	%r39, %r2, 1;
	setp.eq.b32 	%p1, %r39, 1;
	@%p1 bra 	$L__BB2_2;
	shr.s32 	%r115, %r2, 1;
	bra.uni 	$L__BB2_3;
$L__BB2_2:
	shr.u32 	%r40, %r1, 31;
	add.s32 	%r41, %r1, %r40;
	shr.s32 	%r115, %r41, 1;
$L__BB2_3:
	mov.u32 	%r42, %ctaid.x;
	mov.u32 	%r43, %ntid.x;
	mov.u32 	%r44, %tid.x;
	mad.lo.s32 	%r6, %r42, %r43, %r44;
	mov.u32 	%r45, %ctaid.y;
	mov.u32 	%r46, %ntid.y;
	mov.u32 	%r47, %tid.y;
	mad.lo.s32 	%r48, %r45, %r46, %r47;
	mov.u32 	%r49, %ctaid.z;
	mov.u32 	%r50, %ntid.z;
	mov.u32 	%r51, %tid.z;
	mad.lo.s32 	%r52, %r49, %r50, %r51;
	shl.b32 	%r9, %r52, 1;
	setp.ge.s32 	%p2, %r6, %r35;
	setp.ge.s32 	%p3, %r48, %r36;
	or.pred  	%p4, %p2, %p3;
	setp.ge.s32 	%p5, %r52, %r115;
	or.pred  	%p6, %p4, %p5;
	@%p6 bra 	$L__BB2_47;
	setp.lt.s32 	%p7, %r38, 1;
	mov.f64 	%fd127, 0d0000000000000000;
	@%p7 bra 	$L__BB2_46;
	and.b32  	%r10, %r38, 7;
	setp.lt.u32 	%p8, %r38, 8;
	mov.f64 	%fd127, 0d0000000000000000;
	mov.b32 	%r118, 0;
	@%p8 bra 	$L__BB2_24;
	and.b32  	%r118, %r38, 2147483640;
	mov.f64 	%fd127, 0d0000000000000000;
	mov.b32 	%r116, 0;
$L__BB2_7:
	.pragma "nounroll";
	setp.lt.u32 	%p9, %r9, %r116;
	sub.s32 	%r13, %r9, %r116;
	setp.ge.s32 	%p10, %r13, %r37;
	mul.wide.u32 	%rd9, %r116, 8;
	add.s64 	%rd3, %rd2, %rd9;
	mov.f64 	%fd106, 0d0000000000000000;
	or.pred  	%p11, %p9, %p10;
	@%p11 bra 	$L__BB2_9;
	ld.global.f64 	%fd59, [%rd3];
	mad.lo.s32 	%r57, %r13, %r36, %r48;
	mad.lo.s32 	%r58, %r57, %r35, %r6;
	mul.wide.s32 	%rd10, %r58, 8;
	add.s64 	%rd11, %rd1, %rd10;
	ld.global.f64 	%fd60, [%rd11];
	mul.f64 	%fd106, %fd59, %fd60;
$L__BB2_9:
	add.f64 	%fd4, %fd127, %fd106;
	not.b32 	%r59, %r116;
	setp.le.u32 	%p12, %r9, %r116;
	add.s32 	%r14, %r9, %r59;
	setp.ge.s32 	%p13, %r14, %r37;
	mov.f64 	%fd107, 0d0000000000000000;
	or.pred  	%p14, %p12, %p13;
	@%p14 bra 	$L__BB2_11;
	ld.global.f64 	%fd62, [%rd3+8];
	mad.lo.s32 	%r61, %r14, %r36, %r48;
	mad.lo.s32 	%r62, %r61, %r35, %r6;
	mul.wide.s32 	%rd12, %r62, 8;
	add.s64 	%rd13, %rd1, %rd12;
	ld.global.f64 	%fd63, [%rd13];
	mul.f64 	%fd107, %fd62, %fd63;
$L__BB2_11:
	add.f64 	%fd7, %fd4, %fd107;
	add.s32 	%r63, %r116, 2;
	setp.lt.u32 	%p15, %r9, %r63;
	sub.s32 	%r15, %r9, %r63;
	setp.ge.s32 	%p16, %r15, %r37;
	mov.f64 	%fd108, 0d0000000000000000;
	or.pred  	%p17, %p15, %p16;
	@%p17 bra 	$L__BB2_13;
	ld.global.f64 	%fd65, [%rd3+16];
	mad.lo.s32 	%r65, %r15, %r36, %r48;
	mad.lo.s32 	%r66, %r65, %r35, %r6;
	mul.wide.s32 	%rd14, %r66, 8;
	add.s64 	%rd15, %rd1, %rd14;
	ld.global.f64 	%fd66, [%rd15];
	mul.f64 	%fd108, %fd65, %fd66;
$L__BB2_13:
	add.f64 	%fd10, %fd7, %fd108;
	add.s32 	%r67, %r116, 3;
	setp.lt.u32 	%p18, %r9, %r67;
	sub.s32 	%r16, %r9, %r67;
	setp.ge.s32 	%p19, %r16, %r37;
	mov.f64 	%fd109, 0d0000000000000000;
	or.pred  	%p20, %p18, %p19;
	@%p20 bra 	$L__BB2_15;
	ld.global.f64 	%fd68, [%rd3+24];
	mad.lo.s32 	%r69, %r16, %r36, %r48;
	mad.lo.s32 	%r70, %r69, %r35, %r6;
	mul.wide.s32 	%rd16, %r70, 8;
	add.s64 	%rd17, %rd1, %rd16;
	ld.global.f64 	%fd69, [%rd17];
	mul.f64 	%fd109, %fd68, %fd69;
$L__BB2_15:
	add.f64 	%fd13, %fd10, %fd109;
	add.s32 	%r71, %r116, 4;
	setp.lt.u32 	%p21, %r9, %r71;
	sub.s32 	%r17, %r9, %r71;
	setp.ge.s32 	%p22, %r17, %r37;
	mov.f64 	%fd110, 0d0000000000000000;
	or.pred  	%p23, %p21, %p22;
	@%p23 bra 	$L__BB2_17;
	ld.global.f64 	%fd71, [%rd3+32];
	mad.lo.s32 	%r73, %r17, %r36, %r48;
	mad.lo.s32 	%r74, %r73, %r35, %r6;
	mul.wide.s32 	%rd18, %r74, 8;
	add.s64 	%rd19, %rd1, %rd18;
	ld.global.f64 	%fd72, [%rd19];
	mul.f64 	%fd110, %fd71, %fd72;
$L__BB2_17:
	add.f64 	%fd16, %fd13, %fd110;
	add.s32 	%r75, %r116, 5;
	setp.lt.u32 	%p24, %r9, %r75;
	sub.s32 	%r18, %r9, %r75;
	setp.ge.s32 	%p25, %r18, %r37;
	mov.f64 	%fd111, 0d0000000000000000;
	or.pred  	%p26, %p24, %p25;
	@%p26 bra 	$L__BB2_19;
	ld.global.f64 	%fd74, [%rd3+40];
	mad.lo.s32 	%r77, %r18, %r36, %r48;
	mad.lo.s32 	%r78, %r77, %r35, %r6;
	mul.wide.s32 	%rd20, %r78, 8;
	add.s64 	%rd21, %rd1, %rd20;
	ld.global.f64 	%fd75, [%rd21];
	mul.f64 	%fd111, %fd74, %fd75;
$L__BB2_19:
	add.f64 	%fd19, %fd16, %fd111;
	add.s32 	%r79, %r116, 6;
	setp.lt.u32 	%p27, %r9, %r79;
	sub.s32 	%r19, %r9, %r79;
	setp.ge.s32 	%p28, %r19, %r37;
	mov.f64 	%fd112, 0d0000000000000000;
	or.pred  	%p29, %p27, %p28;
	@%p29 bra 	$L__BB2_21;
	ld.global.f64 	%fd77, [%rd3+48];
	mad.lo.s32 	%r81, %r19, %r36, %r48;
	mad.lo.s32 	%r82, %r81, %r35, %r6;
	mul.wide.s32 	%rd22, %r82, 8;
	add.s64 	%rd23, %rd1, %rd22;
	ld.global.f64 	%fd78, [%rd23];
	mul.f64 	%fd112, %fd77, %fd78;
$L__BB2_21:
	add.f64 	%fd22, %fd19, %fd112;
	add.s32 	%r83, %r116, 7;
	setp.lt.u32 	%p30, %r9, %r83;
	sub.s32 	%r20, %r9, %r83;
	setp.ge.s32 	%p31, %r20, %r37;
	mov.f64 	%fd113, 0d0000000000000000;
	or.pred  	%p32, %p30, %p31;
	@%p32 bra 	$L__BB2_23;
	ld.global.f64 	%fd80, [%rd3+56];
	mad.lo.s32 	%r85, %r20, %r36, %r48;
	mad.lo.s32 	%r86, %r85, %r35, %r6;
	mul.wide.s32 	%rd24, %r86, 8;
	add.s64 	%rd25, %rd1, %rd24;
	ld.global.f64 	%fd81, [%rd25];
	mul.f64 	%fd113, %fd80, %fd81;
$L__BB2_23:
	add.f64 	%fd127, %fd22, %fd113;
	add.s32 	%r116, %r116, 8;
	setp.ne.s32 	%p33, %r116, %r118;
	@%p33 bra 	$L__BB2_7;
$L__BB2_24:
	setp.eq.s32 	%p34, %r10, 0;
	@%p34 bra 	$L__BB2_46;
	and.b32  	%r23, %r38, 3;
	setp.lt.u32 	%p35, %r10, 4;
	@%p35 bra 	$L__BB2_35;
	setp.lt.u32 	%p36, %r9, %r118;
	sub.s32 	%r87, %r9, %r118;
	setp.ge.s32 	%p37, %r87, %r37;
	mul.wide.u32 	%rd26, %r118, 8;
	add.s64 	%rd4, %rd2, %rd26;
	mov.f64 	%fd116, 0d0000000000000000;
	or.pred  	%p38, %p36, %p37;
	@%p38 bra 	$L__BB2_28;
	ld.global.f64 	%fd84, [%rd4];
	mad.lo.s32 	%r88, %r87, %r36, %r48;
	mad.lo.s32 	%r89, %r88, %r35, %r6;
	mul.wide.s32 	%rd27, %r89, 8;
	add.s64 	%rd28, %rd1, %rd27;
	ld.global.f64 	%fd85, [%rd28];
	mul.f64 	%fd116, %fd84, %fd85;
$L__BB2_28:
	add.f64 	%fd30, %fd127, %fd116;
	not.b32 	%r90, %r118;
	setp.le.u32 	%p39, %r9, %r118;
	add.s32 	%r91, %r9, %r90;
	setp.ge.s32 	%p40, %r91, %r37;
	mov.f64 	%fd117, 0d0000000000000000;
	or.pred  	%p41, %p39, %p40;
	@%p41 bra 	$L__BB2_30;
	ld.global.f64 	%fd87, [%rd4+8];
	mad.lo.s32 	%r92, %r91, %r36, %r48;
	mad.lo.s32 	%r93, %r92, %r35, %r6;
	mul.wide.s32 	%rd29, %r93, 8;
	add.s64 	%rd30, %rd1, %rd29;
	ld.global.f64 	%fd88, [%rd30];
	mul.f64 	%fd117, %fd87, %fd88;
$L__BB2_30:
	add.f64 	%fd33, %fd30, %fd117;
	add.s32 	%r94, %r118, 2;
	setp.lt.u32 	%p42, %r9, %r94;
	sub.s32 	%r95, %r9, %r94;
	setp.ge.s32 	%p43, %r95, %r37;
	mov.f64 	%fd118, 0d0000000000000000;
	or.pred  	%p44, %p42, %p43;
	@%p44 bra 	$L__BB2_32;
	ld.global.f64 	%fd90, [%rd4+16];
	mad.lo.s32 	%r96, %r95, %r36, %r48;
	mad.lo.s32 	%r97, %r96, %r35, %r6;
	mul.wide.s32 	%rd31, %r97, 8;
	add.s64 	%rd32, %rd1, %rd31;
	ld.global.f64 	%fd91, [%rd32];
	mul.f64 	%fd118, %fd90, %fd91;
$L__BB2_32:
	add.f64 	%fd36, %fd33, %fd118;
	add.s32 	%r98, %r118, 3;
	setp.lt.u32 	%p45, %r9, %r98;
	sub.s32 	%r99, %r9, %r98;
	setp.ge.s32 	%p46, %r99, %r37;
	mov.f64 	%fd119, 0d0000000000000000;
	or.pred  	%p47, %p45, %p46;
	@%p47 bra 	$L__BB2_34;
	ld.global.f64 	%fd93, [%rd4+24];
	mad.lo.s32 	%r100, %r99, %r36, %r48;
	mad.lo.s32 	%r101, %r100, %r35, %r6;
	mul.wide.s32 	%rd33, %r101, 8;
	add.s64 	%rd34, %rd1, %rd33;
	ld.global.f64 	%fd94, [%rd34];
	mul.f64 	%fd119, %fd93, %fd94;
$L__BB2_34:
	add.f64 	%fd127, %fd36, %fd119;
	add.s32 	%r118, %r118, 4;
$L__BB2_35:
	setp.eq.s32 	%p48, %r23, 0;
	@%p48 bra 	$L__BB2_46;
	setp.eq.s32 	%p49, %r23, 1;
	@%p49 bra 	$L__BB2_42;
	setp.lt.u32 	%p50, %r9, %r118;
	sub.s32 	%r30, %r9, %r118;
	setp.ge.s32 	%p51, %r30, %r37;
	mul.wide.u32 	%rd35, %r118, 8;
	add.s64 	%rd5, %rd2, %rd35;
	mov.f64 	%fd122, 0d0000000000000000;
	or.pred  	%p52, %p50, %p51;
	@%p52 bra 	$L__BB2_39;
	ld.global.f64 	%fd97, [%rd5];
	mad.lo.s32 	%r103, %r30, %r36, %r48;
	mad.lo.s32 	%r104, %r103, %r35, %r6;
	mul.wide.s32 	%rd36, %r104, 8;
	add.s64 	%rd37, %rd1, %rd36;
	ld.global.f64 	%fd98, [%rd37];
	mul.f64 	%fd122, %fd97, %fd98;
$L__BB2_39:
	add.f64 	%fd44, %fd127, %fd122;
	not.b32 	%r105, %r118;
	setp.le.u32 	%p53, %r9, %r118;
	add.s32 	%r31, %r9, %r105;
	setp.ge.s32 	%p54, %r31, %r37;
	mov.f64 	%fd123, 0d0000000000000000;
	or.pred  	%p55, %p53, %p54;
	@%p55 bra 	$L__BB2_41;
	ld.global.f64 	%fd100, [%rd5+8];
	mad.lo.s32 	%r107, %r31, %r36, %r48;
	mad.lo.s32 	%r108, %r107, %r35, %r6;
	mul.wide.s32 	%rd38, %r108, 8;
	add.s64 	%rd39, %rd1, %rd38;
	ld.global.f64 	%fd101, [%rd39];
	mul.f64 	%fd123, %fd100, %fd101;
$L__BB2_41:
	add.f64 	%fd127, %fd44, %fd123;
	add.s32 	%r118, %r118, 2;
$L__BB2_42:
	and.b32  	%r109, %r38, 1;
	setp.eq.b32 	%p56, %r109, 1;
	not.pred 	%p57, %p56;
	@%p57 bra 	$L__BB2_46;
	setp.lt.u32 	%p58, %r9, %r118;
	sub.s32 	%r34, %r9, %r118;
	setp.ge.s32 	%p59, %r34, %r37;
	mov.f64 	%fd126, 0d0000000000000000;
	or.pred  	%p60, %p58, %p59;
	@%p60 bra 	$L__BB2_45;
	mul.wide.u32 	%rd40, %r118, 8;
	add.s64 	%rd41, %rd2, %rd40;
	ld.global.f64 	%fd103, [%rd41];
	mad.lo.s32 	%r111, %r34, %r36, %r48;
	mad.lo.s32 	%r112, %r111, %r35, %r6;
	mul.wide.s32 	%rd42, %r112, 8;
	add.s64 	%rd43, %rd1, %rd42;
	ld.global.f64 	%fd104, [%rd43];
	mul.f64 	%fd126, %fd103, %fd104;
$L__BB2_45:
	add.f64 	%fd127, %fd127, %fd126;
$L__BB2_46:
	mad.lo.s32 	%r113, %r36, %r52, %r48;
	mad.lo.s32 	%r114, %r113, %r35, %r6;
	cvta.to.global.u64 	%rd44, %rd6;
	mul.wide.s32 	%rd45, %r114, 8;
	add.s64 	%rd46, %rd44, %rd45;
	st.global.f64 	[%rd46], %fd127;
$L__BB2_47:
	ret;

}


// ===== COMPILED SASS (sm_100) =====

	.target	sm_100

	.elftype	@"ET_EXEC"


//--------------------- .note.nv.tkinfo           --------------------------
	.section	.note.nv.tkinfo,"",@"SHT_NOTE"
	.sectionflags	@"SHF_NOTE_NV_TKINFO"
	.tkinfo
        /*0018*/ 	.word	0x00000002
        /*0030*/ 	.string	""
        /*0030*/ 	.string	"ptxas"
        /*0030*/ 	.string	"Cuda compilation tools, release 13.0, V13.0.88"
        /*0030*/ 	.string	"Build cuda_13.0.r13.0/compiler.36424714_0"
        /*0030*/ 	.string	"-arch sm_100 -m 64 "



//--------------------- .note.nv.cuinfo           --------------------------
	.section	.note.nv.cuinfo,"",@"SHT_NOTE"
	.sectionflags	@"SHF_NOTE_NV_CUINFO"
        /*0018*/ 	.short	0x0002
        /*001a*/ 	.short	0x0064
        /*001c*/ 	.short	0x0082
	.zero		2


//--------------------- .nv.info                  --------------------------
	.section	.nv.info,"",@"SHT_CUDA_INFO"
	.align	4


	//----- nvinfo : EIATTR_REGCOUNT
	.align		4
        /*0000*/ 	.byte	0x04, 0x2f
        /*0002*/ 	.short	(.L_1 - .L_0)
	.align		4
.L_0:
        /*0004*/ 	.word	index@(_Z8firDnRowPdS_S_iiii)
        /*0008*/ 	.word	0x00000020


	//----- nvinfo : EIATTR_FRAME_SIZE
	.align		4
.L_1:
        /*000c*/ 	.byte	0x04, 0x11
        /*000e*/ 	.short	(.L_3 - .L_2)
	.align		4
.L_2:
        /*0010*/ 	.word	index@(_Z8firDnRowPdS_S_iiii)
        /*0014*/ 	.word	0x00000000


	//----- nvinfo : EIATTR_REGCOUNT
	.align		4
.L_3:
        /*0018*/ 	.byte	0x04, 0x2f
        /*001a*/ 	.short	(.L_5 - .L_4)
	.align		4
.L_4:
        /*001c*/ 	.word	index@(_Z8firDnColPdS_S_iiii)
        /*0020*/ 	.word	0x00000020


	//----- nvinfo : EIATTR_FRAME_SIZE
	.align		4
.L_5:
        /*0024*/ 	.byte	0x04, 0x11
        /*0026*/ 	.short	(.L_7 - .L_6)
	.align		4
.L_6:
        /*0028*/ 	.word	index@(_Z8firDnColPdS_S_iiii)
        /*002c*/ 	.word	0x00000000


	//----- nvinfo : EIATTR_REGCOUNT
	.align		4
.L_7:
        /*0030*/ 	.byte	0x04, 0x2f
        /*0032*/ 	.short	(.L_9 - .L_8)
	.align		4
.L_8:
        /*0034*/ 	.word	index@(_Z8firDnBeaPdS_S_iiii)
        /*0038*/ 	.word	0x00000020


	//----- nvinfo : EIATTR_FRAME_SIZE
	.align		4
.L_9:
        /*003c*/ 	.byte	0x04, 0x11
        /*003e*/ 	.short	(.L_11 - .L_10)
	.align		4
.L_10:
        /*0040*/ 	.word	index@(_Z8firDnBeaPdS_S_iiii)
        /*0044*/ 	.word	0x00000000


	//----- nvinfo : EIATTR_MIN_STACK_SIZE
	.align		4
.L_11:
        /*0048*/ 	.byte	0x04, 0x12
        /*004a*/ 	.short	(.L_13 - .L_12)
	.align		4
.L_12:
        /*004c*/ 	.word	index@(_Z8firDnBeaPdS_S_iiii)
        /*0050*/ 	.word	0x00000000


	//----- nvinfo : EIATTR_MIN_STACK_SIZE
	.align		4
.L_13:
        /*0054*/ 	.byte	0x04, 0x12
        /*0056*/ 	.short	(.L_15 - .L_14)
	.align		4
.L_14:
        /*0058*/ 	.word	index@(_Z8firDnColPdS_S_iiii)
        /*005c*/ 	.word	0x00000000


	//----- nvinfo : EIATTR_MIN_STACK_SIZE
	.align		4
.L_15:
        /*0060*/ 	.byte	0x04, 0x12
        /*0062*/ 	.short	(.L_17 - .L_16)
	.align		4
.L_16:
        /*0064*/ 	.word	index@(_Z8firDnRowPdS_S_iiii)
        /*0068*/ 	.word	0x00000000
.L_17:


//--------------------- .nv.compat                --------------------------
	.section	.nv.compat,"",@"SHT_CUDA_COMPAT_INFO"
	.align	4
        /*0000*/ 	.byte	0x02, 0x09, 0x00, 0x00, 0x02, 0x02, 0x01, 0x00, 0x02, 0x05, 0x05, 0x00, 0x03, 0x07, 0x01, 0x01
        /*0010*/ 	.byte	0x02, 0x03, 0x00, 0x00, 0x02, 0x06, 0x01, 0x00, 0x04, 0x0b, 0x08, 0x00, 0x01, 0x00, 0x00, 0x00
        /*0020*/ 	.byte	0x00, 0x00, 0x00, 0x00


//--------------------- .nv.info._Z8firDnBeaPdS_S_iiii --------------------------
	.section	.nv.info._Z8firDnBeaPdS_S_iiii,"",@"SHT_CUDA_INFO"
	.sectionflags	@""
	.align	4


	//----- nvinfo : EIATTR_CUDA_API_VERSION
	.align		4
        /*0000*/ 	.byte	0x04, 0x37
        /*0002*/ 	.short	(.L_19 - .L_18)
.L_18:
        /*0004*/ 	.word	0x00000082


	//----- nvinfo : EIATTR_KPARAM_INFO
	.align		4
.L_19:
        /*0008*/ 	.byte	0x04, 0x17
        /*000a*/ 	.short	(.L_21 - .L_20)
.L_20:
        /*000c*/ 	.word	0x00000000
        /*0010*/ 	.short	0x0006
        /*0012*/ 	.short	0x0024
        /*0014*/ 	.byte	0x00, 0xf0, 0x11, 0x00


	//----- nvinfo : EIATTR_KPARAM_INFO
	.align		4
.L_21:
        /*0018*/ 	.byte	0x04, 0x17
        /*001a*/ 	.short	(.L_23 - .L_22)
.L_22:
        /*001c*/ 	.word	0x00000000
        /*0020*/ 	.short	0x0005
        /*0022*/ 	.short	0x0020
        /*0024*/ 	.byte	0x00, 0xf0, 0x11, 0x00


	//----- nvinfo : EIATTR_KPARAM_INFO
	.align		4
.L_23:
        /*0028*/ 	.byte	0x04, 0x17
        /*002a*/ 	.short	(.L_25 - .L_24)
.L_24:
        /*002c*/ 	.word	0x00000000
        /*0030*/ 	.short	0x0004
        /*0032*/ 	.short	0x001c
        /*0034*/ 	.byte	0x00, 0xf0, 0x11, 0x00


	//----- nvinfo : EIATTR_KPARAM_INFO
	.align		4
.L_25:
        /*0038*/ 	.byte	0x04, 0x17
        /*003a*/ 	.short	(.L_27 - .L_26)
.L_26:
        /*003c*/ 	.word	0x00000000
        /*0040*/ 	.short	0x0003
        /*0042*/ 	.short	0x0018
        /*0044*/ 	.byte	0x00, 0xf0, 0x11, 0x00


	//----- nvinfo : EIATTR_KPARAM_INFO
	.align		4
.L_27:
        /*0048*/ 	.byte	0x04, 0x17
        /*004a*/ 	.short	(.L_29 - .L_28)
.L_28:
        /*004c*/ 	.word	0x00000000
        /*0050*/ 	.short	0x0002
        /*0052*/ 	.short	0x0010
        /*0054*/ 	.byte	0x00, 0xf5, 0x21, 0x00


	//----- nvinfo : EIATTR_KPARAM_INFO
	.align		4
.L_29:
        /*0058*/ 	.byte	0x04, 0x17
        /*005a*/ 	.short	(.L_31 - .L_30)
.L_30:
        /*005c*/ 	.word	0x00000000
        /*0060*/ 	.short	0x0001
        /*0062*/ 	.short	0x0008
        /*0064*/ 	.byte	0x00, 0xf5, 0x21, 0x00


	//----- nvinfo : EIATTR_KPARAM_INFO
	.align		4
.L_31:
        /*0068*/ 	.byte	0x04, 0x17
        /*006a*/ 	.short	(.L_33 - .L_32)
.L_32:
        /*006c*/ 	.word	0x00000000
        /*0070*/ 	.short	0x0000
        /*0072*/ 	.short	0x0000
        /*0074*/ 	.byte	0x00, 0xf5, 0x21, 0x00


	//----- nvinfo : EIATTR_SPARSE_MMA_MASK
	.align		4
.L_33:
        /*0078*/ 	.byte	0x03, 0x50
        /*007a*/ 	.short	0x0000


	//----- nvinfo : EIATTR_MAXREG_COUNT
	.align		4
        /*007c*/ 	.byte	0x03, 0x1b
        /*007e*/ 	.short	0x00ff


	//----- nvinfo : EIATTR_MERCURY_ISA_VERSION
	.align		4
        /*0080*/ 	.byte	0x03, 0x5f
        /*0082*/ 	.short	0x0101


	//----- nvinfo : EIATTR_VRC_CTA_INIT_COUNT
	.align		4
        /*0084*/ 	.byte	0x02, 0x4a
	.zero		1
	.zero		1


	//----- nvinfo : EIATTR_EXIT_INSTR_OFFSETS
	.align		4
        /*0088*/ 	.byte	0x04, 0x1c
        /*008a*/ 	.short	(.L_35 - .L_34)


	//   ....[0]....
.L_34:
        /*008c*/ 	.word	0x00000190


	//   ....[1]....
        /*0090*/ 	.word	0x000011a0


	//----- nvinfo : EIATTR_CRS_STACK_SIZE
	.align		4
.L_35:
        /*0094*/ 	.byte	0x04, 0x1e
        /*0096*/ 	.short	(.L_37 - .L_36)
.L_36:
        /*0098*/ 	.word	0x00000000


	//----- nvinfo : EIATTR_CBANK_PARAM_SIZE
	.align		4
.L_37:
        /*009c*/ 	.byte	0x03, 0x19
        /*009e*/ 	.short	0x0028


	//----- nvinfo : EIATTR_PARAM_CBANK
	.align		4
        /*00a0*/ 	.byte	0x04, 0x0a
        /*00a2*/ 	.short	(.L_39 - .L_38)
	.align		4
.L_38:
        /*00a4*/ 	.word	index@(.nv.constant0._Z8firDnBeaPdS_S_iiii)
        /*00a8*/ 	.short	0x0380
        /*00aa*/ 	.short	0x0028


	//----- nvinfo : EIATTR_SW_WAR
	.align		4
.L_39:
        /*00ac*/ 	.byte	0x04, 0x36
        /*00ae*/ 	.short	(.L_41 - .L_40)
.L_40:
        /*00b0*/ 	.word	0x00000008
.L_41:


//--------------------- .nv.info._Z8firDnColPdS_S_iiii --------------------------
	.section	.nv.info._Z8firDnColPdS_S_iiii,"",@"SHT_CUDA_INFO"
	.sectionflags	@""
	.align	4


	//----- nvinfo : EIATTR_CUDA_API_VERSION
	.align		4
        /*0000*/ 	.byte	0x04, 0x37
        /*0002*/ 	.short	(.L_43 - .L_42)
.L_42:
        /*0004*/ 	.word	0x00000082


	//----- nvinfo : EIATTR_KPARAM_INFO
	.align		4
.L_43:
        /*0008*/ 	.byte	0x04, 0x17
        /*000a*/ 	.short	(.L_45 - .L_44)
.L_44:
        /*000c*/ 	.word	0x00000000
        /*0010*/ 	.short	0x0006
        /*0012*/ 	.short	0x0024
        /*0014*/ 	.byte	0x00, 0xf0, 0x11, 0x00


	//----- nvinfo : EIATTR_KPARAM_INFO
	.align		4
.L_45:
        /*0018*/ 	.byte	0x04, 0x17
        /*001a*/ 	.short	(.L_47 - .L_46)
.L_46:
        /*001c*/ 	.word	0x00000000
        /*0020*/ 	.short	0x0005
        /*0022*/ 	.short	0x0020
        /*0024*/ 	.byte	0x00, 0xf0, 0x11, 0x00


	//----- nvinfo : EIATTR_KPARAM_INFO
	.align		4
.L_47:
        /*0028*/ 	.byte	0x04, 0x17
        /*002a*/ 	.short	(.L_49 - .L_48)
.L_48:
        /*002c*/ 	.word	0x00000000
        /*0030*/ 	.short	0x0004
        /*0032*/ 	.short	0x001c
        /*0034*/ 	.byte	0x00, 0xf0, 0x11, 0x00


	//----- nvinfo : EIATTR_KPARAM_INFO
	.align		4
.L_49:
        /*0038*/ 	.byte	0x04, 0x17
        /*003a*/ 	.short	(.L_51 - .L_50)
.L_50:
        /*003c*/ 	.word	0x00000000
        /*0040*/ 	.short	0x0003
        /*0042*/ 	.short	0x0018
        /*0044*/ 	.byte	0x00, 0xf0, 0x11, 0x00


	//----- nvinfo : EIATTR_KPARAM_INFO
	.align		4
.L_51:
        /*0048*/ 	.byte	0x04, 0x17
        /*004a*/ 	.short	(.L_53 - .L_52)
.L_52:
        /*004c*/ 	.word	0x00000000
        /*0050*/ 	.short	0x0002
        /*0052*/ 	.short	0x0010
        /*0054*/ 	.byte	0x00, 0xf5, 0x21, 0x00


	//----- nvinfo : EIATTR_KPARAM_INFO
	.align		4
.L_53:
        /*0058*/ 	.byte	0x04, 0x17
        /*005a*/ 	.short	(.L_55 - .L_54)
.L_54:
        /*005c*/ 	.word	0x00000000
        /*0060*/ 	.short	0x0001
        /*0062*/ 	.short	0x0008
        /*0064*/ 	.byte	0x00, 0xf5, 0x21, 0x00


	//----- nvinfo : EIATTR_KPARAM_INFO
	.align		4
.L_55:
        /*0068*/ 	.byte	0x04, 0x17
        /*006a*/ 	.short	(.L_57 - .L_56)
.L_56:
        /*006c*/ 	.word	0x00000000
        /*0070*/ 	.short	0x0000
        /*0072*/ 	.short	0x0000
        /*0074*/ 	.byte	0x00, 0xf5, 0x21, 0x00


	//----- nvinfo : EIATTR_SPARSE_MMA_MASK
	.align		4
.L_57:
        /*0078*/ 	.byte	0x03, 0x50
        /*007a*/ 	.short	0x0000


	//----- nvinfo : EIATTR_MAXREG_COUNT
	.align		4
        /*007c*/ 	.byte	0x03, 0x1b
        /*007e*/ 	.short	0x00ff


	//----- nvinfo : EIATTR_MERCURY_ISA_VERSION
	.align		4
        /*0080*/ 	.byte	0x03, 0x5f
        /*0082*/ 	.short	0x0101


	//----- nvinfo : EIATTR_VRC_CTA_INIT_COUNT
	.align		4
        /*0084*/ 	.byte	0x02, 0x4a
	.zero		1
	.zero		1


	//----- nvinfo : EIATTR_EXIT_INSTR_OFFSETS
	.align		4
        /*0088*/ 	.byte	0x04, 0x1c
        /*008a*/ 	.short	(.L_59 - .L_58)


	//   ....[0]....
.L_58:
        /*008c*/ 	.word	0x000001b0


	//   ....[1]....
        /*0090*/ 	.word	0x000011c0


	//----- nvinfo : EIATTR_CRS_STACK_SIZE
	.align		4
.L_59:
        /*0094*/ 	.byte	0x04, 0x1e
        /*0096*/ 	.short	(.L_61 - .L_60)
.L_60:
        /*0098*/ 	.word	0x00000000


	//----- nvinfo : EIATTR_CBANK_PARAM_SIZE
	.align		4
.L_61:
        /*009c*/ 	.byte	0x03, 0x19
        /*009e*/ 	.short	0x0028


	//----- nvinfo : EIATTR_PARAM_CBANK
	.align		4
        /*00a0*/ 	.byte	0x04, 0x0a
        /*00a2*/ 	.short	(.L_63 - .L_62)
	.align		4
.L_62:
        /*00a4*/ 	.word	index@(.nv.constant0._Z8firDnColPdS_S_iiii)
        /*00a8*/ 	.short	0x0380
        /*00aa*/ 	.short	0x0028


	//----- nvinfo : EIATTR_SW_WAR
	.align		4
.L_63:
        /*00ac*/ 	.byte	0x04, 0x36
        /*00ae*/ 	.short	(.L_65 - .L_64)
.L_64:
        /*00b0*/ 	.word	0x00000008
.L_65:


//--------------------- .nv.info._Z8firDnRowPdS_S_iiii --------------------------
	.section	.nv.info._Z8firDnRowPdS_S_iiii,"",@"SHT_CUDA_INFO"
	.sectionflags	@""
	.align	4


	//----- nvinfo : EIATTR_CUDA_API_VERSION
	.align		4
        /*0000*/ 	.byte	0x04, 0x37
        /*0002*/ 	.short	(.L_67 - .L_66)
.L_66:
        /*0004*/ 	.word	0x00000082


	//----- nvinfo : EIATTR_KPARAM_INFO
	.align		4
.L_67:
        /*0008*/ 	.byte	0x04, 0x17
        /*000a*/ 	.short	(.L_69 - .L_68)
.L_68:
        /*000c*/ 	.word	0x00000000
        /*0010*/ 	.short	0x0006
        /*0012*/ 	.short	0x0024
        /*0014*/ 	.byte	0x00, 0xf0, 0x11, 0x00


	//----- nvinfo : EIATTR_KPARAM_INFO
	.align		4
.L_69:
        /*0018*/ 	.byte	0x04, 0x17
        /*001a*/ 	.short	(.L_71 - .L_70)
.L_70:
        /*001c*/ 	.word	0x00000000
        /*0020*/ 	.short	0x0005
        /*0022*/ 	.short	0x0020
        /*0024*/ 	.byte	0x00, 0xf0, 0x11, 0x00


	//----- nvinfo : EIATTR_KPARAM_INFO
	.align		4
.L_71:
        /*0028*/ 	.byte	0x04, 0x17
        /*002a*/ 	.short	(.L_73 - .L_72)
.L_72:
        /*002c*/ 	.word	0x00000000
        /*0030*/ 	.short	0x0004
        /*0032*/ 	.short	0x001c
        /*0034*/ 	.byte	0x00, 0xf0, 0x11, 0x00


	//----- nvinfo : EIATTR_KPARAM_INFO
	.align		4
.L_73:
        /*0038*/ 	.byte	0x04, 0x17
        /*003a*/ 	.short	(.L_75 - .L_74)
.L_74:
        /*003c*/ 	.word	0x00000000
        /*0040*/ 	.short	0x0003
        /*0042*/ 	.short	0x0018
        /*0044*/ 	.byte	0x00, 0xf0, 0x11, 0x00


	//----- nvinfo : EIATTR_KPARAM_INFO
	.align		4
.L_75:
        /*0048*/ 	.byte	0x04, 0x17
        /*004a*/ 	.short	(.L_77 - .L_76)
.L_76:
        /*004c*/ 	.word	0x00000000
        /*0050*/ 	.short	0x0002
        /*0052*/ 	.short	0x0010
        /*0054*/ 	.byte	0x00, 0xf5, 0x21, 0x00


	//----- nvinfo : EIATTR_KPARAM_INFO
	.align		4
.L_77:
        /*0058*/ 	.byte	0x04, 0x17
        /*005a*/ 	.short	(.L_79 - .L_78)
.L_78:
        /*005c*/ 	.word	0x00000000
        /*0060*/ 	.short	0x0001
        /*0062*/ 	.short	0x0008
        /*0064*/ 	.byte	0x00, 0xf5, 0x21, 0x00


	//----- nvinfo : EIATTR_KPARAM_INFO
	.align		4
.L_79:
        /*0068*/ 	.byte	0x04, 0x17
        /*006a*/ 	.short	(.L_81 - .L_80)
.L_80:
        /*006c*/ 	.word	0x00000000
        /*0070*/ 	.short	0x0000
        /*0072*/ 	.short	0x0000
        /*0074*/ 	.byte	0x00, 0xf5, 0x21, 0x00


	//----- nvinfo : EIATTR_SPARSE_MMA_MASK
	.align		4
.L_81:
        /*0078*/ 	.byte	0x03, 0x50
        /*007a*/ 	.short	0x0000


	//----- nvinfo : EIATTR_MAXREG_COUNT
	.align		4
        /*007c*/ 	.byte	0x03, 0x1b
        /*007e*/ 	.short	0x00ff


	//----- nvinfo : EIATTR_MERCURY_ISA_VERSION
	.align		4
        /*0080*/ 	.byte	0x03, 0x5f
        /*0082*/ 	.short	0x0101


	//----- nvinfo : EIATTR_VRC_CTA_INIT_COUNT
	.align		4
        /*0084*/ 	.byte	0x02, 0x4a
	.zero		1
	.zero		1


	//----- nvinfo : EIATTR_EXIT_INSTR_OFFSETS
	.align		4
        /*0088*/ 	.byte	0x04, 0x1c
        /*008a*/ 	.short	(.L_83 - .L_82)


	//   ....[0]....
.L_82:
        /*008c*/ 	.word	0x000001b0


	//   ....[1]....
        /*0090*/ 	.word	0x00000de0


	//----- nvinfo : EIATTR_CRS_STACK_SIZE
	.align		4
.L_83:
        /*0094*/ 	.byte	0x04, 0x1e
        /*0096*/ 	.short	(.L_85 - .L_84)
.L_84:
        /*0098*/ 	.word	0x00000000


	//----- nvinfo : EIATTR_CBANK_PARAM_SIZE
	.align		4
.L_85:
        /*009c*/ 	.byte	0x03, 0x19
        /*009e*/ 	.short	0x0028


	//----- nvinfo : EIATTR_PARAM_CBANK
	.align		4
        /*00a0*/ 	.byte	0x04, 0x0a
        /*00a2*/ 	.short	(.L_87 - .L_86)
	.align		4
.L_86:
        /*00a4*/ 	.word	index@(.nv.constant0._Z8firDnRowPdS_S_iiii)
        /*00a8*/ 	.short	0x0380
        /*00aa*/ 	.short	0x0028


	//----- nvinfo : EIATTR_SW_WAR
	.align		4
.L_87:
        /*00ac*/ 	.byte	0x04, 0x36
        /*00ae*/ 	.short	(.L_89 - .L_88)
.L_88:
        /*00b0*/ 	.word	0x00000008
.L_89:


//--------------------- .nv.callgraph             --------------------------
	.section	.nv.callgraph,"",@"SHT_CUDA_CALLGRAPH"
	.align	4
	.sectionentsize	8
	.align		4
        /*0000*/ 	.word	0x00000000
	.align		4
        /*0004*/ 	.word	0xffffffff
	.align		4
        /*0008*/ 	.word	0x00000000
	.align		4
        /*000c*/ 	.word	0xfffffffe
	.align		4
        /*0010*/ 	.word	0x00000000
	.align		4
        /*0014*/ 	.word	0xfffffffd
	.align		4
        /*0018*/ 	.word	0x00000000
	.align		4
        /*001c*/ 	.word	0xfffffffc


//--------------------- .text._Z8firDnBeaPdS_S_iiii --------------------------
	.section	.text._Z8firDnBeaPdS_S_iiii,"ax",@progbits
	.align	128
        .global         _Z8firDnBeaPdS_S_iiii
        .type           _Z8firDnBeaPdS_S_iiii,@function
        .size           _Z8firDnBeaPdS_S_iiii,(.L_x_24 - _Z8firDnBeaPdS_S_iiii)
        .other          _Z8firDnBeaPdS_S_iiii,@"STO_CUDA_ENTRY STV_DEFAULT"
_Z8firDnBeaPdS_S_iiii:
.text._Z8firDnBeaPdS_S_iiii:
[----:B------:R-:W-:Y:S01]  /*0000*/  LDC R1, c[0x0][0x37c] ;  /* 0x0000df00ff017b82 */ /* 0x000fe20000000800 */
[----:B------:R-:W0:Y:S01]  /*0010*/  LDCU.64 UR6, c[0x0][0x3a0] ;  /* 0x00007400ff0677ac */ /* 0x000e220008000a00 */
[----:B------:R-:W1:Y:S06]  /*0020*/  S2R R5, SR_TID.Y ;  /* 0x0000000000057919 */ /* 0x000e6c0000002200 */
[----:B------:R-:W2:Y:S01]  /*0030*/  LDC R3, c[0x0][0x360] ;  /* 0x0000d800ff037b82 */ /* 0x000ea20000000800 */
[----:B------:R-:W3:Y:S01]  /*0040*/  LDCU.64 UR12, c[0x0][0x398] ;  /* 0x00007300ff0c77ac */ /* 0x000ee20008000a00 */
[----:B------:R-:W2:Y:S01]  /*0050*/  S2R R2, SR_TID.X ;  /* 0x0000000000027919 */ /* 0x000ea20000002100 */
[----:B------:R-:W4:Y:S05]  /*0060*/  S2R R7, SR_TID.Z ;  /* 0x0000000000077919 */ /* 0x000f2a0000002300 */
[----:B------:R-:W1:Y:S08]  /*0070*/  S2UR UR10, SR_CTAID.Y ;  /* 0x00000000000a79c3 */ /* 0x000e700000002600 */
[----:B------:R-:W1:Y:S01]  /*0080*/  LDC R0, c[0x0][0x364] ;  /* 0x0000d900ff007b82 */ /* 0x000e620000000800 */
[----:B0-----:R-:W-:-:S04]  /*0090*/  UIADD3 UR4, UPT, UPT, UR7, UR6, URZ ;  /* 0x0000000607047290 */ /* 0x001fc8000fffe0ff */
[----:B------:R-:W-:-:S03]  /*00a0*/  UIADD3 UR5, UPT, UPT, UR4, -0x1, URZ ;  /* 0xffffffff04057890 */ /* 0x000fc6000fffe0ff */
[----:B------:R-:W2:Y:S01]  /*00b0*/  S2UR UR9, SR_CTAID.X ;  /* 0x00000000000979c3 */ /* 0x000ea20000002500 */
[----:B------:R-:W-:-:S04]  /*00c0*/  ULOP3.LUT UR8, UR5, 0x1, URZ, 0xc0, !UPT ;  /* 0x0000000105087892 */ /* 0x000fc8000f8ec0ff */
[----:B------:R-:W-:-:S03]  /*00d0*/  UISETP.NE.U32.AND UP0, UPT, UR8, 0x1, UPT ;  /* 0x000000010800788c */ /* 0x000fc6000bf05070 */
[----:B------:R-:W4:Y:S08]  /*00e0*/  S2UR UR11, SR_CTAID.Z ;  /* 0x00000000000b79c3 */ /* 0x000f300000002700 */
[----:B------:R-:W4:Y:S01]  /*00f0*/  LDC R4, c[0x0][0x368] ;  /* 0x0000da00ff047b82 */ /* 0x000f220000000800 */
[----:B-1----:R-:W-:Y:S01]  /*0100*/  IMAD R0, R0, UR10, R5 ;  /* 0x0000000a00007c24 */ /* 0x002fe2000f8e0205 */
[----:B------:R-:W-:-:S02]  /*0110*/  @!UP0 ULEA.HI UR4, UR4, UR4, URZ, 0x1 ;  /* 0x0000000404048291 */ /* 0x000fc4000f8f08ff */
[----:B------:R-:W-:Y:S02]  /*0120*/  @UP0 USHF.R.S32.HI UR5, URZ, 0x1, UR5 ;  /* 0x00000001ff050899 */ /* 0x000fe40008011405 */
[----:B---3--:R-:W-:Y:S01]  /*0130*/  ISETP.GE.AND P0, PT, R0, UR13, PT ;  /* 0x0000000d00007c0c */ /* 0x008fe2000bf06270 */
[----:B------:R-:W-:Y:S01]  /*0140*/  @!UP0 USHF.R.S32.HI UR5, URZ, 0x1, UR4 ;  /* 0x00000001ff058899 */ /* 0x000fe20008011404 */
[----:B--2---:R-:W-:-:S05]  /*0150*/  IMAD R3, R3, UR9, R2 ;  /* 0x0000000903037c24 */ /* 0x004fca000f8e0202 */
[----:B------:R-:W-:Y:S01]  /*0160*/  ISETP.GE.OR P0, PT, R3, UR12, P0 ;  /* 0x0000000c03007c0c */ /* 0x000fe20008706670 */
[----:B----4-:R-:W-:-:S05]  /*0170*/  IMAD R5, R4, UR11, R7 ;  /* 0x0000000b04057c24 */ /* 0x010fca000f8e0207 */
[----:B------:R-:W-:-:S13]  /*0180*/  ISETP.GE.OR P0, PT, R5, UR5, P0 ;  /* 0x0000000505007c0c */ /* 0x000fda0008706670 */
[----:B------:R-:W-:Y:S05]  /*0190*/  @P0 EXIT ;  /* 0x000000000000094d */ /* 0x000fea0003800000 */
[----:B------:R-:W-:Y:S01]  /*01a0*/  UISETP.GE.AND UP0, UPT, UR7, 0x1, UPT ;  /* 0x000000010700788c */ /* 0x000fe2000bf06270 */
[----:B------:R-:W-:Y:S01]  /*01b0*/  CS2R R22, SRZ ;  /* 0x0000000000167805 */ /* 0x000fe2000001ff00 */
[----:B------:R-:W0:Y:S07]  /*01c0*/  LDCU.64 UR10, c[0x0][0x358] ;  /* 0x00006b00ff0a77ac */ /* 0x000e2e0008000a00 */
[----:B------:R-:W-:Y:S05]  /*01d0*/  BRA.U !UP0, `(.L_x_0) ;  /* 0x0000000d08d87547 */ /* 0x000fea000b800000 */
[----:B------:R-:W-:Y:S01]  /*01e0*/  UISETP.GE.U32.AND UP0, UPT, UR7, 0x8, UPT ;  /* 0x000000080700788c */ /* 0x000fe2000bf06070 */
[----:B------:R-:W-:Y:S01]  /*01f0*/  IMAD.SHL.U32 R2, R5, 0x2, RZ ;  /* 0x0000000205027824 */ /* 0x000fe200078e00ff */
[----:B------:R-:W-:Y:S01]  /*0200*/  ULOP3.LUT UR5, UR7, 0x7, URZ, 0xc0, !UPT ;  /* 0x0000000707057892 */ /* 0x000fe2000f8ec0ff */
[----:B------:R-:W-:Y:S01]  /*0210*/  IMAD.MOV.U32 R7, RZ, RZ, RZ ;  /* 0x000000ffff077224 */ /* 0x000fe200078e00ff */
[----:B------:R-:W-:Y:S02]  /*0220*/  CS2R R22, SRZ ;  /* 0x0000000000167805 */ /* 0x000fe4000001ff00 */
[----:B------:R-:W-:-:S03]  /*0230*/  UISETP.NE.AND UP1, UPT, UR5, URZ, UPT ;  /* 0x000000ff0500728c */ /* 0x000fc6000bf25270 */
[----:B------:R-:W-:Y:S08]  /*0240*/  BRA.U !UP0, `(.L_x_1) ;  /* 0x0000000508e47547 */ /* 0x000ff0000b800000 */
[----:B------:R-:W1:Y:S01]  /*0250*/  LDC.64 R8, c[0x0][0x390] ;  /* 0x0000e400ff087b82 */ /* 0x000e620000000a00 */
[----:B------:R-:W-:Y:S01]  /*0260*/  ULOP3.LUT UR4, UR7, 0x7ffffff8, URZ, 0xc0, !UPT ;  /* 0x7ffffff807047892 */ /* 0x000fe2000f8ec0ff */
[----:B------:R-:W-:Y:S01]  /*0270*/  HFMA2 R27, -RZ, RZ, 0, 0 ;  /* 0x00000000ff1b7431 */ /* 0x000fe200000001ff */
[----:B------:R-:W-:Y:S01]  /*0280*/  CS2R R22, SRZ ;  /* 0x0000000000167805 */ /* 0x000fe2000001ff00 */
[----:B------:R-:W2:Y:S03]  /*0290*/  LDCU UR6, c[0x0][0x3a0] ;  /* 0x00007400ff0677ac */ /* 0x000ea60008000800 */
[----:B------:R-:W-:-:S07]  /*02a0*/  IMAD.U32 R7, RZ, RZ, UR4 ;  /* 0x00000004ff077e24 */ /* 0x000fce000f8e00ff */
.L_x_2:
[-C--:B------:R-:W-:Y:S02]  /*02b0*/  IADD3 R4, PT, PT, R2, -R27.reuse, RZ ;  /* 0x8000001b02047210 */ /* 0x080fe40007ffe0ff */
[----:B------:R-:W-:Y:S02]  /*02c0*/  LOP3.LUT R11, RZ, R27, RZ, 0x33, !PT ;  /* 0x0000001bff0b7212 */ /* 0x000fe400078e33ff */
[----:B--2---:R-:W-:-:S03]  /*02d0*/  ISETP.GE.AND P0, PT, R4, UR6, PT ;  /* 0x0000000604007c0c */ /* 0x004fc6000bf06270 */
[C---:B------:R-:W-:Y:S01]  /*02e0*/  IMAD.IADD R6, R2.reuse, 0x1, R11 ;  /* 0x0000000102067824 */ /* 0x040fe200078e020b */
[----:B------:R-:W-:-:S04]  /*02f0*/  ISETP.LT.U32.OR P0, PT, R2, R27, P0 ;  /* 0x0000001b0200720c */ /* 0x000fc80000701470 */
[----:B------:R-:W-:-:S04]  /*0300*/  ISETP.GE.AND P1, PT, R6, UR6, PT ;  /* 0x0000000606007c0c */ /* 0x000fc8000bf26270 */
[----:B------:R-:W-:-:S05]  /*0310*/  ISETP.LE.U32.OR P2, PT, R2, R27, P1 ;  /* 0x0000001b0200720c */ /* 0x000fca0000f43470 */
[----:B------:R-:W2:Y:S08]  /*0320*/  @!P0 LDC.64 R10, c[0x0][0x398] ;  /* 0x0000e600ff0a8b82 */ /* 0x000eb00000000a00 */
[----:B------:R-:W3:Y:S08]  /*0330*/  @!P2 LDC.64 R12, c[0x0][0x398] ;  /* 0x0000e600ff0cab82 */ /* 0x000ef00000000a00 */
[----:B------:R-:W4:Y:S08]  /*0340*/  @!P0 LDC.64 R16, c[0x0][0x388] ;  /* 0x0000e200ff108b82 */ /* 0x000f300000000a00 */
[----:B------:R-:W5:Y:S01]  /*0350*/  @!P2 LDC.64 R14, c[0x0][0x388] ;  /* 0x0000e200ff0eab82 */ /* 0x000f620000000a00 */
[----:B--2---:R-:W-:-:S04]  /*0360*/  @!P0 IMAD R11, R4, R11, R0 ;  /* 0x0000000b040b8224 */ /* 0x004fc800078e0200 */
[----:B------:R-:W-:Y:S02]  /*0370*/  @!P0 IMAD R25, R11, R10, R3 ;  /* 0x0000000a0b198224 */ /* 0x000fe400078e0203 */
[----:B-1----:R-:W-:-:S04]  /*0380*/  IMAD.WIDE.U32 R10, R27, 0x8, R8 ;  /* 0x000000081b0a7825 */ /* 0x002fc800078e0008 */
[----:B---3--:R-:W-:-:S04]  /*0390*/  @!P2 IMAD R13, R6, R13, R0 ;  /* 0x0000000d060da224 */ /* 0x008fc800078e0200 */
[----:B------:R-:W-:Y:S02]  /*03a0*/  @!P2 IMAD R19, R13, R12, R3 ;  /* 0x0000000c0d13a224 */ /* 0x000fe400078e0203 */
[----:B----4-:R-:W-:Y:S02]  /*03b0*/  @!P0 IMAD.WIDE R24, R25, 0x8, R16 ;  /* 0x0000000819188825 */ /* 0x010fe400078e0210 */
[----:B0-----:R-:W2:Y:S04]  /*03c0*/  @!P0 LDG.E.64 R16, desc[UR10][R10.64] ;  /* 0x0000000a0a108981 */ /* 0x001ea8000c1e1b00 */
[----:B------:R-:W2:Y:S01]  /*03d0*/  @!P0 LDG.E.64 R12, desc[UR10][R24.64] ;  /* 0x0000000a180c8981 */ /* 0x000ea2000c1e1b00 */
[----:B-----5:R-:W-:-:S03]  /*03e0*/  @!P2 IMAD.WIDE R14, R19, 0x8, R14 ;  /* 0x00000008130ea825 */ /* 0x020fc600078e020e */
[----:B------:R-:W3:Y:S04]  /*03f0*/  @!P2 LDG.E.64 R18, desc[UR10][R10.64+0x8] ;  /* 0x0000080a0a12a981 */ /* 0x000ee8000c1e1b00 */
[----:B------:R-:W3:Y:S01]  /*0400*/  @!P2 LDG.E.64 R14, desc[UR10][R14.64] ;  /* 0x0000000a0e0ea981 */ /* 0x000ee2000c1e1b00 */
[C---:B------:R-:W-:Y:S02]  /*0410*/  IADD3 R21, PT, PT, R27.reuse, 0x2, RZ ;  /* 0x000000021b157810 */ /* 0x040fe40007ffe0ff */
[----:B------:R-:W-:-:S03]  /*0420*/  IADD3 R29, PT, PT, R27, 0x3, RZ ;  /* 0x000000031b1d7810 */ /* 0x000fc60007ffe0ff */
[C---:B------:R-:W-:Y:S02]  /*0430*/  IMAD.IADD R6, R2.reuse, 0x1, -R21 ;  /* 0x0000000102067824 */ /* 0x040fe400078e0a15 */
[----:B------:R-:W-:-:S03]  /*0440*/  IMAD.IADD R4, R2, 0x1, -R29 ;  /* 0x0000000102047824 */ /* 0x000fc600078e0a1d */
[----:B------:R-:W-:-:S04]  /*0450*/  ISETP.GE.AND P1, PT, R6, UR6, PT ;  /* 0x0000000606007c0c */ /* 0x000fc8000bf26270 */
[----:B------:R-:W-:Y:S02]  /*0460*/  ISETP.LT.U32.OR P1, PT, R2, R21, P1 ;  /* 0x000000150200720c */ /* 0x000fe40000f21470 */
[----:B------:R-:W-:Y:S01]  /*0470*/  CS2R R20, SRZ ;  /* 0x0000000000147805 */ /* 0x000fe2000001ff00 */
[----:B--2---:R-:W-:Y:S01]  /*0480*/  @!P0 DMUL R20, R16, R12 ;  /* 0x0000000c10148228 */ /* 0x004fe20000000000 */
[----:B------:R-:W-:-:S09]  /*0490*/  ISETP.GE.AND P0, PT, R4, UR6, PT ;  /* 0x0000000604007c0c */ /* 0x000fd2000bf06270 */
[----:B------:R-:W0:Y:S01]  /*04a0*/  @!P1 LDC.64 R12, c[0x0][0x398] ;  /* 0x0000e600ff0c9b82 */ /* 0x000e220000000a00 */
[----:B------:R-:W-:Y:S02]  /*04b0*/  CS2R R16, SRZ ;  /* 0x0000000000107805 */ /* 0x000fe4000001ff00 */
[----:B------:R-:W-:Y:S02]  /*04c0*/  ISETP.LT.U32.OR P0, PT, R2, R29, P0 ;  /* 0x0000001d0200720c */ /* 0x000fe40000701470 */
[----:B------:R-:W2:Y:S01]  /*04d0*/  @!P1 LDG.E.64 R28, desc[UR10][R10.64+0x10] ;  /* 0x0000100a0a1c9981 */ /* 0x000ea2000c1e1b00 */
[----:B---3--:R-:W-:Y:S02]  /*04e0*/  @!P2 DMUL R16, R18, R14 ;  /* 0x0000000e1210a228 */ /* 0x008fe40000000000 */
[----:B------:R-:W1:Y:S08]  /*04f0*/  @!P1 LDC.64 R18, c[0x0][0x388] ;  /* 0x0000e200ff129b82 */ /* 0x000e700000000a00 */
[----:B------:R-:W3:Y:S01]  /*0500*/  @!P0 LDC.64 R14, c[0x0][0x398] ;  /* 0x0000e600ff0e8b82 */ /* 0x000ee20000000a00 */
[----:B------:R-:W4:Y:S01]  /*0510*/  @!P0 LDG.E.64 R24, desc[UR10][R10.64+0x18] ;  /* 0x0000180a0a188981 */ /* 0x000f22000c1e1b00 */
[----:B0-----:R-:W-:-:S04]  /*0520*/  @!P1 IMAD R13, R6, R13, R0 ;  /* 0x0000000d060d9224 */ /* 0x001fc800078e0200 */
[----:B------:R-:W-:-:S04]  /*0530*/  @!P1 IMAD R13, R13, R12, R3 ;  /* 0x0000000c0d0d9224 */ /* 0x000fc800078e0203 */
[----:B-1----:R-:W-:Y:S02]  /*0540*/  @!P1 IMAD.WIDE R12, R13, 0x8, R18 ;  /* 0x000000080d0c9825 */ /* 0x002fe400078e0212 */
[----:B------:R-:W0:Y:S04]  /*0550*/  @!P0 LDC.64 R18, c[0x0][0x388] ;  /* 0x0000e200ff128b82 */ /* 0x000e280000000a00 */
[----:B------:R-:W2:Y:S01]  /*0560*/  @!P1 LDG.E.64 R12, desc[UR10][R12.64] ;  /* 0x0000000a0c0c9981 */ /* 0x000ea2000c1e1b00 */
[----:B---3--:R-:W-:-:S04]  /*0570*/  @!P0 IMAD R15, R4, R15, R0 ;  /* 0x0000000f040f8224 */ /* 0x008fc800078e0200 */
[----:B------:R-:W-:-:S04]  /*0580*/  @!P0 IMAD R15, R15, R14, R3 ;  /* 0x0000000e0f0f8224 */ /* 0x000fc800078e0203 */
[----:B0-----:R-:W-:-:S06]  /*0590*/  @!P0 IMAD.WIDE R14, R15, 0x8, R18 ;  /* 0x000000080f0e8825 */ /* 0x001fcc00078e0212 */
[----:B------:R-:W4:Y:S01]  /*05a0*/  @!P0 LDG.E.64 R14, desc[UR10][R14.64] ;  /* 0x0000000a0e0e8981 */ /* 0x000f22000c1e1b00 */
[----:B------:R-:W-:Y:S01]  /*05b0*/  CS2R R18, SRZ ;  /* 0x0000000000127805 */ /* 0x000fe2000001ff00 */
[----:B--2---:R-:W-:Y:S01]  /*05c0*/  @!P1 DMUL R18, R28, R12 ;  /* 0x0000000c1c129228 */ /* 0x004fe20000000000 */
[----:B------:R-:W-:-:S05]  /*05d0*/  IADD3 R29, PT, PT, R27, 0x4, RZ ;  /* 0x000000041b1d7810 */ /* 0x000fca0007ffe0ff */
[----:B------:R-:W-:-:S05]  /*05e0*/  IMAD.IADD R4, R2, 0x1, -R29 ;  /* 0x0000000102047824 */ /* 0x000fca00078e0a1d */
[----:B------:R-:W-:-:S04]  /*05f0*/  ISETP.GE.AND P1, PT, R4, UR6, PT ;  /* 0x0000000604007c0c */ /* 0x000fc8000bf26270 */
[----:B------:R-:W-:Y:S02]  /*0600*/  ISETP.LT.U32.OR P1, PT, R2, R29, P1 ;  /* 0x0000001d0200720c */ /* 0x000fe40000f21470 */
[----:B------:R-:W-:Y:S01]  /*0610*/  CS2R R12, SRZ ;  /* 0x00000000000c7805 */ /* 0x000fe2000001ff00 */
[----:B----4-:R-:W-:-:S10]  /*0620*/  @!P0 DMUL R12, R24, R14 ;  /* 0x0000000e180c8228 */ /* 0x010fd40000000000 */
[----:B------:R-:W0:Y:S01]  /*0630*/  @!P1 LDC.64 R14, c[0x0][0x398] ;  /* 0x0000e600ff0e9b82 */ /* 0x000e220000000a00 */
[----:B------:R-:W2:Y:S07]  /*0640*/  @!P1 LDG.E.64 R28, desc[UR10][R10.64+0x20] ;  /* 0x0000200a0a1c9981 */ /* 0x000eae000c1e1b00 */
[----:B------:R-:W1:Y:S01]  /*0650*/  @!P1 LDC.64 R24, c[0x0][0x388] ;  /* 0x0000e200ff189b82 */ /* 0x000e620000000a00 */
[----:B0-----:R-:W-:-:S04]  /*0660*/  @!P1 IMAD R15, R4, R15, R0 ;  /* 0x0000000f040f9224 */ /* 0x001fc800078e0200 */
[----:B------:R-:W-:-:S04]  /*0670*/  @!P1 IMAD R15, R15, R14, R3 ;  /* 0x0000000e0f0f9224 */ /* 0x000fc800078e0203 */
[----:B-1----:R-:W-:-:S06]  /*0680*/  @!P1 IMAD.WIDE R24, R15, 0x8, R24 ;  /* 0x000000080f189825 */ /* 0x002fcc00078e0218 */
[----:B------:R-:W2:Y:S01]  /*0690*/  @!P1 LDG.E.64 R24, desc[UR10][R24.64] ;  /* 0x0000000a18189981 */ /* 0x000ea2000c1e1b00 */
[----:B------:R-:W-:Y:S02]  /*06a0*/  CS2R R14, SRZ ;  /* 0x00000000000e7805 */ /* 0x000fe4000001ff00 */
[----:B------:R-:W-:Y:S01]  /*06b0*/  IADD3 R4, PT, PT, R27, 0x6, RZ ;  /* 0x000000061b047810 */ /* 0x000fe20007ffe0ff */
[----:B------:R-:W-:-:S08]  /*06c0*/  DADD R20, R20, R22 ;  /* 0x0000000014147229 */ /* 0x000fd00000000016 */
[----:B------:R-:W-:-:S08]  /*06d0*/  DADD R20, R20, R16 ;  /* 0x0000000014147229 */ /* 0x000fd00000000010 */
[----:B------:R-:W-:-:S08]  /*06e0*/  DADD R18, R20, R18 ;  /* 0x0000000014127229 */ /* 0x000fd00000000012 */
[----:B------:R-:W-:Y:S02]  /*06f0*/  DADD R12, R18, R12 ;  /* 0x00000000120c7229 */ /* 0x000fe4000000000c */
[----:B--2---:R-:W-:Y:S01]  /*0700*/  @!P1 DMUL R14, R28, R24 ;  /* 0x000000181c0e9228 */ /* 0x004fe20000000000 */
[----:B------:R-:W-:-:S05]  /*0710*/  IADD3 R29, PT, PT, R27, 0x5, RZ ;  /* 0x000000051b1d7810 */ /* 0x000fca0007ffe0ff */
[C---:B------:R-:W-:Y:S02]  /*0720*/  IMAD.IADD R6, R2.reuse, 0x1, -R29 ;  /* 0x0000000102067824 */ /* 0x040fe400078e0a1d */
[----:B------:R-:W-:-:S03]  /*0730*/  IMAD.IADD R24, R2, 0x1, -R4 ;  /* 0x0000000102187824 */ /* 0x000fc600078e0a04 */
[----:B------:R-:W-:Y:S02]  /*0740*/  ISETP.GE.AND P0, PT, R6, UR6, PT ;  /* 0x0000000606007c0c */ /* 0x000fe4000bf06270 */
[----:B------:R-:W-:Y:S02]  /*0750*/  ISETP.GE.AND P1, PT, R24, UR6, PT ;  /* 0x0000000618007c0c */ /* 0x000fe4000bf26270 */
[C---:B------:R-:W-:Y:S02]  /*0760*/  ISETP.LT.U32.OR P0, PT, R2.reuse, R29, P0 ;  /* 0x0000001d0200720c */ /* 0x040fe40000701470 */
[----:B------:R-:W-:Y:S02]  /*0770*/  ISETP.LT.U32.OR P1, PT, R2, R4, P1 ;  /* 0x000000040200720c */ /* 0x000fe40000f21470 */
[----:B------:R-:W-:-:S09]  /*0780*/  IADD3 R25, PT, PT, R27, 0x7, RZ ;  /* 0x000000071b197810 */ /* 0x000fd20007ffe0ff */
[----:B------:R-:W0:Y:S01]  /*0790*/  @!P0 LDC.64 R22, c[0x0][0x398] ;  /* 0x0000e600ff168b82 */ /* 0x000e220000000a00 */
[----:B------:R-:W-:Y:S01]  /*07a0*/  IMAD.IADD R4, R2, 0x1, -R25 ;  /* 0x0000000102047824 */ /* 0x000fe200078e0a19 */
[----:B------:R-:W2:Y:S06]  /*07b0*/  @!P1 LDG.E.64 R18, desc[UR10][R10.64+0x30] ;  /* 0x0000300a0a129981 */ /* 0x000eac000c1e1b00 */
[----:B------:R-:W1:Y:S01]  /*07c0*/  @!P1 LDC.64 R16, c[0x0][0x398] ;  /* 0x0000e600ff109b82 */ /* 0x000e620000000a00 */
[----:B------:R-:W-:-:S04]  /*07d0*/  ISETP.GE.AND P2, PT, R4, UR6, PT ;  /* 0x0000000604007c0c */ /* 0x000fc8000bf46270 */
[----:B------:R-:W-:-:S03]  /*07e0*/  ISETP.LT.U32.OR P2, PT, R2, R25, P2 ;  /* 0x000000190200720c */ /* 0x000fc60001741470 */
[----:B------:R-:W3:Y:S01]  /*07f0*/  @!P0 LDC.64 R20, c[0x0][0x388] ;  /* 0x0000e200ff148b82 */ /* 0x000ee20000000a00 */
[----:B0-----:R-:W-:-:S04]  /*0800*/  @!P0 IMAD R23, R6, R23, R0 ;  /* 0x0000001706178224 */ /* 0x001fc800078e0200 */
[----:B------:R-:W-:-:S03]  /*0810*/  @!P0 IMAD R29, R23, R22, R3 ;  /* 0x00000016171d8224 */ /* 0x000fc600078e0203 */
[----:B------:R-:W0:Y:S01]  /*0820*/  @!P1 LDC.64 R22, c[0x0][0x388] ;  /* 0x0000e200ff169b82 */ /* 0x000e220000000a00 */
[----:B-1----:R-:W-:-:S07]  /*0830*/  @!P1 IMAD R17, R24, R17, R0 ;  /* 0x0000001118119224 */ /* 0x002fce00078e0200 */
[----:B------:R-:W1:Y:S01]  /*0840*/  @!P2 LDC.64 R24, c[0x0][0x398] ;  /* 0x0000e600ff18ab82 */ /* 0x000e620000000a00 */
[----:B------:R-:W-:-:S07]  /*0850*/  @!P1 IMAD R6, R17, R16, R3 ;  /* 0x0000001011069224 */ /* 0x000fce00078e0203 */
[----:B------:R-:W4:Y:S01]  /*0860*/  @!P2 LDC.64 R16, c[0x0][0x388] ;  /* 0x0000e200ff10ab82 */ /* 0x000f220000000a00 */
[----:B---3--:R-:W-:Y:S02]  /*0870*/  @!P0 IMAD.WIDE R20, R29, 0x8, R20 ;  /* 0x000000081d148825 */ /* 0x008fe400078e0214 */
[----:B------:R-:W3:Y:S04]  /*0880*/  @!P0 LDG.E.64 R28, desc[UR10][R10.64+0x28] ;  /* 0x0000280a0a1c8981 */ /* 0x000ee8000c1e1b00 */
[----:B------:R-:W3:Y:S01]  /*0890*/  @!P0 LDG.E.64 R20, desc[UR10][R20.64] ;  /* 0x0000000a14148981 */ /* 0x000ee2000c1e1b00 */
[----:B0-----:R-:W-:-:S06]  /*08a0*/  @!P1 IMAD.WIDE R22, R6, 0x8, R22 ;  /* 0x0000000806169825 */ /* 0x001fcc00078e0216 */
[----:B------:R-:W2:Y:S01]  /*08b0*/  @!P1 LDG.E.64 R22, desc[UR10][R22.64] ;  /* 0x0000000a16169981 */ /* 0x000ea2000c1e1b00 */
[----:B-1----:R-:W-:-:S04]  /*08c0*/  @!P2 IMAD R25, R4, R25, R0 ;  /* 0x000000190419a224 */ /* 0x002fc800078e0200 */
[----:B------:R-:W-:-:S04]  /*08d0*/  @!P2 IMAD R25, R25, R24, R3 ;  /* 0x000000181919a224 */ /* 0x000fc800078e0203 */
[----:B----4-:R-:W-:Y:S02]  /*08e0*/  @!P2 IMAD.WIDE R16, R25, 0x8, R16 ;  /* 0x000000081910a825 */ /* 0x010fe400078e0210 */
[----:B------:R-:W4:Y:S04]  /*08f0*/  @!P2 LDG.E.64 R24, desc[UR10][R10.64+0x38] ;  /* 0x0000380a0a18a981 */ /* 0x000f28000c1e1b00 */
[----:B------:R-:W4:Y:S01]  /*0900*/  @!P2 LDG.E.64 R16, desc[UR10][R16.64] ;  /* 0x0000000a1010a981 */ /* 0x000f22000c1e1b00 */
[----:B------:R-:W-:Y:S01]  /*0910*/  DADD R12, R12, R14 ;  /* 0x000000000c0c7229 */ /* 0x000fe2000000000e */
[----:B------:R-:W-:Y:S02]  /*0920*/  CS2R R14, SRZ ;  /* 0x00000000000e7805 */ /* 0x000fe4000001ff00 */
[----:B------:R-:W-:Y:S01]  /*0930*/  IADD3 R27, PT, PT, R27, 0x8, RZ ;  /* 0x000000081b1b7810 */ /* 0x000fe20007ffe0ff */
[----:B---3--:R-:W-:Y:S01]  /*0940*/  @!P0 DMUL R14, R28, R20 ;  /* 0x000000141c0e8228 */ /* 0x008fe20000000000 */
[----:B------:R-:W-:-:S02]  /*0950*/  CS2R R20, SRZ ;  /* 0x0000000000147805 */ /* 0x000fc4000001ff00 */
[----:B------:R-:W-:Y:S01]  /*0960*/  ISETP.NE.AND P0, PT, R27, R7, PT ;  /* 0x000000071b00720c */ /* 0x000fe20003f05270 */
[----:B--2---:R-:W-:-:S04]  /*0970*/  @!P1 DMUL R20, R18, R22 ;  /* 0x0000001612149228 */ /* 0x004fc80000000000 */
[----:B------:R-:W-:Y:S01]  /*0980*/  DADD R12, R12, R14 ;  /* 0x000000000c0c7229 */ /* 0x000fe2000000000e */
[----:B------:R-:W-:-:S07]  /*0990*/  CS2R R22, SRZ ;  /* 0x0000000000167805 */ /* 0x000fce000001ff00 */
[----:B------:R-:W-:Y:S02]  /*09a0*/  DADD R12, R12, R20 ;  /* 0x000000000c0c7229 */ /* 0x000fe40000000014 */
[----:B----4-:R-:W-:-:S08]  /*09b0*/  @!P2 DMUL R22, R24, R16 ;  /* 0x000000101816a228 */ /* 0x010fd00000000000 */
[----:B------:R-:W-:Y:S01]  /*09c0*/  DADD R22, R12, R22 ;  /* 0x000000000c167229 */ /* 0x000fe20000000016 */
[----:B------:R-:W-:Y:S10]  /*09d0*/  @P0 BRA `(.L_x_2) ;  /* 0xfffffff800340947 */ /* 0x000ff4000383ffff */
.L_x_1:
[----:B------:R-:W-:Y:S05]  /*09e0*/  BRA.U !UP1, `(.L_x_0) ;  /* 0x0000000509d47547 */ /* 0x000fea000b800000 */
[----:B------:R-:W1:Y:S01]  /*09f0*/  LDCU UR4, c[0x0][0x3a4] ;  /* 0x00007480ff0477ac */ /* 0x000e620008000800 */
[----:B------:R-:W-:Y:S02]  /*0a00*/  UISETP.GE.U32.AND UP0, UPT, UR5, 0x4, UPT ;  /* 0x000000040500788c */ /* 0x000fe4000bf06070 */
[----:B-1----:R-:W-:-:S04]  /*0a10*/  ULOP3.LUT UR8, UR4, 0x3, URZ, 0xc0, !UPT ;  /* 0x0000000304087892 */ /* 0x002fc8000f8ec0ff */
[----:B------:R-:W-:-:S03]  /*0a20*/  UISETP.NE.AND UP1, UPT, UR8, URZ, UPT ;  /* 0x000000ff0800728c */ /* 0x000fc6000bf25270 */
[----:B------:R-:W-:Y:S08]  /*0a30*/  BRA.U !UP0, `(.L_x_3) ;  /* 0x0000000108e87547 */ /* 0x000ff0000b800000 */
[----:B------:R-:W-:Y:S01]  /*0a40*/  IMAD.IADD R12, R2, 0x1, -R7 ;  /* 0x00000001020c7824 */ /* 0x000fe200078e0a07 */
[----:B------:R-:W-:Y:S01]  /*0a50*/  LOP3.LUT R9, RZ, R7, RZ, 0x33, !PT ;  /* 0x00000007ff097212 */ /* 0x000fe200078e33ff */
[C---:B------:R-:W-:Y:S01]  /*0a60*/  VIADD R13, R7.reuse, 0x3 ;  /* 0x00000003070d7836 */ /* 0x040fe20000000000 */
[----:B------:R-:W1:Y:S02]  /*0a70*/  LDC.64 R16, c[0x0][0x390] ;  /* 0x0000e400ff107b82 */ /* 0x000e640000000a00 */
[----:B------:R-:W-:Y:S02]  /*0a80*/  ISETP.GE.AND P0, PT, R12, UR6, PT ;  /* 0x000000060c007c0c */ /* 0x000fe4000bf06270 */
[C---:B------:R-:W-:Y:S01]  /*0a90*/  IADD3 R24, PT, PT, R2.reuse, R9, RZ ;  /* 0x0000000902187210 */ /* 0x040fe20007ffe0ff */
[----:B------:R-:W-:Y:S01]  /*0aa0*/  VIADD R9, R7, 0x2 ;  /* 0x0000000207097836 */ /* 0x000fe20000000000 */
[----:B------:R-:W-:Y:S02]  /*0ab0*/  ISETP.LT.U32.OR P0, PT, R2, R7, P0 ;  /* 0x000000070200720c */ /* 0x000fe40000701470 */
[----:B------:R-:W-:-:S02]  /*0ac0*/  ISETP.GE.AND P1, PT, R24, UR6, PT ;  /* 0x0000000618007c0c */ /* 0x000fc4000bf26270 */
[C---:B------:R-:W-:Y:S02]  /*0ad0*/  IADD3 R4, PT, PT, R2.reuse, -R9, RZ ;  /* 0x8000000902047210 */ /* 0x040fe40007ffe0ff */
[----:B------:R-:W-:Y:S02]  /*0ae0*/  ISETP.LE.U32.OR P1, PT, R2, R7, P1 ;  /* 0x000000070200720c */ /* 0x000fe40000f23470 */
[----:B------:R-:W-:Y:S02]  /*0af0*/  ISETP.GE.AND P2, PT, R4, UR6, PT ;  /* 0x0000000604007c0c */ /* 0x000fe4000bf46270 */
[C---:B------:R-:W-:Y:S02]  /*0b00*/  IADD3 R6, PT, PT, R2.reuse, -R13, RZ ;  /* 0x8000000d02067210 */ /* 0x040fe40007ffe0ff */
[----:B------:R-:W-:Y:S01]  /*0b10*/  ISETP.LT.U32.OR P2, PT, R2, R9, P2 ;  /* 0x000000090200720c */ /* 0x000fe20001741470 */
[----:B------:R-:W2:Y:S01]  /*0b20*/  @!P0 LDC.64 R10, c[0x0][0x398] ;  /* 0x0000e600ff0a8b82 */ /* 0x000ea20000000a00 */
[----:B------:R-:W-:-:S04]  /*0b30*/  ISETP.GE.AND P3, PT, R6, UR6, PT ;  /* 0x0000000606007c0c */ /* 0x000fc8000bf66270 */
[----:B------:R-:W-:-:S03]  /*0b40*/  ISETP.LT.U32.OR P3, PT, R2, R13, P3 ;  /* 0x0000000d0200720c */ /* 0x000fc60001f61470 */
[----:B------:R-:W3:Y:S08]  /*0b50*/  @!P1 LDC.64 R14, c[0x0][0x398] ;  /* 0x0000e600ff0e9b82 */ /* 0x000ef00000000a00 */
[----:B------:R-:W4:Y:S08]  /*0b60*/  @!P0 LDC.64 R20, c[0x0][0x388] ;  /* 0x0000e200ff148b82 */ /* 0x000f300000000a00 */
[----:B------:R-:W5:Y:S01]  /*0b70*/  @!P1 LDC.64 R18, c[0x0][0x388] ;  /* 0x0000e200ff129b82 */ /* 0x000f620000000a00 */
[----:B--2---:R-:W-:-:S04]  /*0b80*/  @!P0 IMAD R11, R12, R11, R0 ;  /* 0x0000000b0c0b8224 */ /* 0x004fc800078e0200 */
[----:B------:R-:W-:-:S03]  /*0b90*/  @!P0 IMAD R25, R11, R10, R3 ;  /* 0x0000000a0b198224 */ /* 0x000fc600078e0203 */
[----:B------:R-:W2:Y:S01]  /*0ba0*/  @!P2 LDC.64 R8, c[0x0][0x398] ;  /* 0x0000e600ff08ab82 */ /* 0x000ea20000000a00 */
[----:B---3--:R-:W-:-:S07]  /*0bb0*/  @!P1 IMAD R15, R24, R15, R0 ;  /* 0x0000000f180f9224 */ /* 0x008fce00078e0200 */
[----:B------:R-:W3:Y:S01]  /*0bc0*/  @!P3 LDC.64 R10, c[0x0][0x398] ;  /* 0x0000e600ff0abb82 */ /* 0x000ee20000000a00 */
[----:B----4-:R-:W-:-:S04]  /*0bd0*/  @!P0 IMAD.WIDE R20, R25, 0x8, R20 ;  /* 0x0000000819148825 */ /* 0x010fc800078e0214 */
[----:B------:R-:W-:Y:S02]  /*0be0*/  @!P1 IMAD R25, R15, R14, R3 ;  /* 0x0000000e0f199224 */ /* 0x000fe400078e0203 */
[----:B-1----:R-:W-:Y:S01]  /*0bf0*/  IMAD.WIDE.U32 R14, R7, 0x8, R16 ;  /* 0x00000008070e7825 */ /* 0x002fe200078e0010 */
[----:B------:R-:W1:Y:S01]  /*0c00*/  @!P2 LDC.64 R12, c[0x0][0x388] ;  /* 0x0000e200ff0cab82 */ /* 0x000e620000000a00 */
[----:B0-----:R-:W4:Y:S02]  /*0c10*/  @!P0 LDG.E.64 R20, desc[UR10][R20.64] ;  /* 0x0000000a14148981 */ /* 0x001f24000c1e1b00 */
[----:B-----5:R-:W-:Y:S02]  /*0c20*/  @!P1 IMAD.WIDE R18, R25, 0x8, R18 ;  /* 0x0000000819129825 */ /* 0x020fe400078e0212 */
[----:B------:R-:W4:Y:S03]  /*0c30*/  @!P0 LDG.E.64 R24, desc[UR10][R14.64] ;  /* 0x0000000a0e188981 */ /* 0x000f26000c1e1b00 */
[----:B------:R-:W0:Y:S01]  /*0c40*/  @!P3 LDC.64 R16, c[0x0][0x388] ;  /* 0x0000e200ff10bb82 */ /* 0x000e220000000a00 */
[----:B--2---:R-:W-:Y:S01]  /*0c50*/  @!P2 IMAD R9, R4, R9, R0 ;  /* 0x000000090409a224 */ /* 0x004fe200078e0200 */
[----:B------:R-:W2:Y:S03]  /*0c60*/  @!P1 LDG.E.64 R18, desc[UR10][R18.64] ;  /* 0x0000000a12129981 */ /* 0x000ea6000c1e1b00 */
[----:B------:R-:W-:-:S02]  /*0c70*/  @!P2 IMAD R27, R9, R8, R3 ;  /* 0x00000008091ba224 */ /* 0x000fc400078e0203 */
[----:B------:R-:W2:Y:S01]  /*0c80*/  @!P1 LDG.E.64 R8, desc[UR10][R14.64+0x8] ;  /* 0x0000080a0e089981 */ /* 0x000ea2000c1e1b00 */
[----:B---3--:R-:W-:Y:S02]  /*0c90*/  @!P3 IMAD R11, R6, R11, R0 ;  /* 0x0000000b060bb224 */ /* 0x008fe400078e0200 */
[----:B-1----:R-:W-:-:S04]  /*0ca0*/  @!P2 IMAD.WIDE R12, R27, 0x8, R12 ;  /* 0x000000081b0ca825 */ /* 0x002fc800078e020c */
[----:B------:R-:W-:Y:S02]  /*0cb0*/  @!P3 IMAD R27, R11, R10, R3 ;  /* 0x0000000a0b1bb224 */ /* 0x000fe400078e0203 */
[----:B------:R-:W3:Y:S02]  /*0cc0*/  @!P2 LDG.E.64 R10, desc[UR10][R14.64+0x10] ;  /* 0x0000100a0e0aa981 */ /* 0x000ee4000c1e1b00 */
[----:B0-----:R-:W-:Y:S02]  /*0cd0*/  @!P3 IMAD.WIDE R16, R27, 0x8, R16 ;  /* 0x000000081b10b825 */ /* 0x001fe400078e0210 */
[----:B------:R-:W3:Y:S04]  /*0ce0*/  @!P2 LDG.E.64 R12, desc[UR10][R12.64] ;  /* 0x0000000a0c0ca981 */ /* 0x000ee8000c1e1b00 */
[----:B------:R-:W5:Y:S04]  /*0cf0*/  @!P3 LDG.E.64 R26, desc[UR10][R14.64+0x18] ;  /* 0x0000180a0e1ab981 */ /* 0x000f68000c1e1b00 */
[----:B------:R-:W5:Y:S01]  /*0d00*/  @!P3 LDG.E.64 R16, desc[UR10][R16.64] ;  /* 0x0000000a1010b981 */ /* 0x000f62000c1e1b00 */
[----:B------:R-:W-:Y:S01]  /*0d10*/  CS2R R28, SRZ ;  /* 0x00000000001c7805 */ /* 0x000fe2000001ff00 */
[----:B------:R-:W-:Y:S01]  /*0d20*/  VIADD R7, R7, 0x4 ;  /* 0x0000000407077836 */ /* 0x000fe20000000000 */
[----:B----4-:R-:W-:Y:S01]  /*0d30*/  @!P0 DMUL R28, R24, R20 ;  /* 0x00000014181c8228 */ /* 0x010fe20000000000 */
[----:B------:R-:W-:-:S07]  /*0d40*/  CS2R R20, SRZ ;  /* 0x0000000000147805 */ /* 0x000fce000001ff00 */
[----:B------:R-:W-:Y:S02]  /*0d50*/  DADD R28, R22, R28 ;  /* 0x00000000161c7229 */ /* 0x000fe4000000001c */
[----:B--2---:R-:W-:Y:S01]  /*0d60*/  @!P1 DMUL R20, R8, R18 ;  /* 0x0000001208149228 */ /* 0x004fe20000000000 */
[----:B------:R-:W-:-:S07]  /*0d70*/  CS2R R8, SRZ ;  /* 0x0000000000087805 */ /* 0x000fce000001ff00 */
[----:B------:R-:W-:Y:S01]  /*0d80*/  DADD R20, R28, R20 ;  /* 0x000000001c147229 */ /* 0x000fe20000000014 */
[----:B------:R-:W-:Y:S01]  /*0d90*/  CS2R R22, SRZ ;  /* 0x0000000000167805 */ /* 0x000fe2000001ff00 */
[----:B---3--:R-:W-:Y:S02]  /*0da0*/  @!P2 DMUL R8, R10, R12 ;  /* 0x0000000c0a08a228 */ /* 0x008fe40000000000 */
[----:B-----5:R-:W-:-:S06]  /*0db0*/  @!P3 DMUL R22, R26, R16 ;  /* 0x000000101a16b228 */ /* 0x020fcc0000000000 */
[----:B------:R-:W-:-:S08]  /*0dc0*/  DADD R8, R20, R8 ;  /* 0x0000000014087229 */ /* 0x000fd00000000008 */
[----:B------:R-:W-:-:S11]  /*0dd0*/  DADD R22, R8, R22 ;  /* 0x0000000008167229 */ /* 0x000fd60000000016 */
.L_x_3:
[----:B------:R-:W-:Y:S05]  /*0de0*/  BRA.U !UP1, `(.L_x_0) ;  /* 0x0000000109d47547 */ /* 0x000fea000b800000 */
[----:B------:R-:W-:Y:S02]  /*0df0*/  UISETP.NE.AND UP0, UPT, UR8, 0x1, UPT ;  /* 0x000000010800788c */ /* 0x000fe4000bf05270 */
[----:B------:R-:W-:-:S04]  /*0e00*/  ULOP3.LUT UR4, UR4, 0x1, URZ, 0xc0, !UPT ;  /* 0x0000000104047892 */ /* 0x000fc8000f8ec0ff */
[----:B------:R-:W-:-:S03]  /*0e10*/  UISETP.NE.U32.AND UP1, UPT, UR4, 0x1, UPT ;  /* 0x000000010400788c */ /* 0x000fc6000bf25070 */
[----:B------:R-:W-:Y:S08]  /*0e20*/  BRA.U !UP0, `(.L_x_4) ;  /* 0x0000000108787547 */ /* 0x000ff0000b800000 */
[-C--:B------:R-:W-:Y:S01]  /*0e30*/  IADD3 R4, PT, PT, R2, -R7.reuse, RZ ;  /* 0x8000000702047210 */ /* 0x080fe20007ffe0ff */
[----:B------:R-:W1:Y:S01]  /*0e40*/  LDC.64 R12, c[0x0][0x390] ;  /* 0x0000e400ff0c7b82 */ /* 0x000e620000000a00 */
[----:B------:R-:W-:Y:S02]  /*0e50*/  LOP3.LUT R9, RZ, R7, RZ, 0x33, !PT ;  /* 0x00000007ff097212 */ /* 0x000fe400078e33ff */
[----:B------:R-:W-:-:S03]  /*0e60*/  ISETP.GE.AND P0, PT, R4, UR6, PT ;  /* 0x0000000604007c0c */ /* 0x000fc6000bf06270 */
[C---:B------:R-:W-:Y:S01]  /*0e70*/  IMAD.IADD R6, R2.reuse, 0x1, R9 ;  /* 0x0000000102067824 */ /* 0x040fe200078e0209 */
[----:B------:R-:W-:-:S04]  /*0e80*/  ISETP.LT.U32.OR P0, PT, R2, R7, P0 ;  /* 0x000000070200720c */ /* 0x000fc80000701470 */
[----:B------:R-:W-:-:S04]  /*0e90*/  ISETP.GE.AND P1, PT, R6, UR6, PT ;  /* 0x0000000606007c0c */ /* 0x000fc8000bf26270 */
[----:B------:R-:W-:-:S05]  /*0ea0*/  ISETP.LE.U32.OR P1, PT, R2, R7, P1 ;  /* 0x000000070200720c */ /* 0x000fca0000f23470 */
[----:B------:R-:W2:Y:S01]  /*0eb0*/  @!P0 LDC.64 R16, c[0x0][0x398] ;  /* 0x0000e600ff108b82 */ /* 0x000ea20000000a00 */
[----:B-1----:R-:W-:-:S07]  /*0ec0*/  IMAD.WIDE.U32 R12, R7, 0x8, R12 ;  /* 0x00000008070c7825 */ /* 0x002fce00078e000c */
[----:B------:R-:W1:Y:S08]  /*0ed0*/  @!P1 LDC.64 R8, c[0x0][0x398] ;  /* 0x0000e600ff089b82 */ /* 0x000e700000000a00 */
[----:B------:R-:W3:Y:S08]  /*0ee0*/  @!P0 LDC.64 R14, c[0x0][0x388] ;  /* 0x0000e200ff0e8b82 */ /* 0x000ef00000000a00 */
[----:B------:R-:W4:Y:S01]  /*0ef0*/  @!P1 LDC.64 R10, c[0x0][0x388] ;  /* 0x0000e200ff0a9b82 */ /* 0x000f220000000a00 */
[----:B--2---:R-:W-:-:S04]  /*0f00*/  @!P0 IMAD R4, R4, R17, R0 ;  /* 0x0000001104048224 */ /* 0x004fc800078e0200 */
[----:B------:R-:W-:Y:S02]  /*0f10*/  @!P0 IMAD R17, R4, R16, R3 ;  /* 0x0000001004118224 */ /* 0x000fe400078e0203 */
[----:B-1----:R-:W-:-:S04]  /*0f20*/  @!P1 IMAD R9, R6, R9, R0 ;  /* 0x0000000906099224 */ /* 0x002fc800078e0200 */
[----:B------:R-:W-:Y:S02]  /*0f30*/  @!P1 IMAD R19, R9, R8, R3 ;  /* 0x0000000809139224 */ /* 0x000fe400078e0203 */
[----:B0-----:R-:W2:Y:S01]  /*0f40*/  @!P0 LDG.E.64 R8, desc[UR10][R12.64] ;  /* 0x0000000a0c088981 */ /* 0x001ea2000c1e1b00 */
[----:B---3--:R-:W-:-:S03]  /*0f50*/  @!P0 IMAD.WIDE R14, R17, 0x8, R14 ;  /* 0x00000008110e8825 */ /* 0x008fc600078e020e */
[----:B------:R-:W3:Y:S04]  /*0f60*/  @!P1 LDG.E.64 R16, desc[UR10][R12.64+0x8] ;  /* 0x0000080a0c109981 */ /* 0x000ee8000c1e1b00 */
[----:B------:R-:W2:Y:S01]  /*0f70*/  @!P0 LDG.E.64 R14, desc[UR10][R14.64] ;  /* 0x0000000a0e0e8981 */ /* 0x000ea2000c1e1b00 */
[----:B----4-:R-:W-:-:S06]  /*0f80*/  @!P1 IMAD.WIDE R18, R19, 0x8, R10 ;  /* 0x0000000813129825 */ /* 0x010fcc00078e020a */
[----:B------:R-:W3:Y:S01]  /*0f90*/  @!P1 LDG.E.64 R18, desc[UR10][R18.64] ;  /* 0x0000000a12129981 */ /* 0x000ee2000c1e1b00 */
[----:B------:R-:W-:Y:S02]  /*0fa0*/  CS2R R10, SRZ ;  /* 0x00000000000a7805 */ /* 0x000fe4000001ff00 */
[----:B------:R-:W-:Y:S01]  /*0fb0*/  IADD3 R7, PT, PT, R7, 0x2, RZ ;  /* 0x0000000207077810 */ /* 0x000fe20007ffe0ff */
[----:B--2---:R-:W-:Y:S01]  /*0fc0*/  @!P0 DMUL R10, R8, R14 ;  /* 0x0000000e080a8228 */ /* 0x004fe20000000000 */
[----:B------:R-:W-:-:S07]  /*0fd0*/  CS2R R8, SRZ ;  /* 0x0000000000087805 */ /* 0x000fce000001ff00 */
[----:B------:R-:W-:Y:S02]  /*0fe0*/  DADD R10, R22, R10 ;  /* 0x00000000160a7229 */ /* 0x000fe4000000000a */
[----:B---3--:R-:W-:-:S08]  /*0ff0*/  @!P1 DMUL R8, R16, R18 ;  /* 0x0000001210089228 */ /* 0x008fd00000000000 */
[----:B------:R-:W-:-:S11]  /*1000*/  DADD R22, R10, R8 ;  /* 0x000000000a167229 */ /* 0x000fd60000000008 */
.L_x_4:
[----:B------:R-:W-:Y:S05]  /*1010*/  BRA.U UP1, `(.L_x_0) ;  /* 0x0000000101487547 */ /* 0x000fea000b800000 */
[----:B------:R-:W-:Y:S01]  /*1020*/  IADD3 R13, PT, PT, R2, -R7, RZ ;  /* 0x80000007020d7210 */ /* 0x000fe20007ffe0ff */
[----:B------:R-:W-:Y:S01]  /*1030*/  BSSY.RECONVERGENT B0, `(.L_x_5) ;  /* 0x000000f000007945 */ /* 0x000fe20003800200 */
[----:B------:R-:W-:Y:S02]  /*1040*/  CS2R R8, SRZ ;  /* 0x0000000000087805 */ /* 0x000fe4000001ff00 */
[----:B------:R-:W-:-:S04]  /*1050*/  ISETP.GE.AND P0, PT, R13, UR6, PT ;  /* 0x000000060d007c0c */ /* 0x000fc8000bf06270 */
[----:B------:R-:W-:-:S13]  /*1060*/  ISETP.LT.U32.OR P0, PT, R2, R7, P0 ;  /* 0x000000070200720c */ /* 0x000fda0000701470 */
[----:B------:R-:W-:Y:S05]  /*1070*/  @P0 BRA `(.L_x_6) ;  /* 0x0000000000280947 */ /* 0x000fea0003800000 */
[----:B------:R-:W1:Y:S01]  /*1080*/  LDCU.64 UR4, c[0x0][0x398] ;  /* 0x00007300ff0477ac */ /* 0x000e620008000a00 */
[----:B------:R-:W2:Y:S08]  /*1090*/  LDC.64 R8, c[0x0][0x390] ;  /* 0x0000e400ff087b82 */ /* 0x000eb00000000a00 */
[----:B------:R-:W3:Y:S01]  /*10a0*/  LDC.64 R10, c[0x0][0x388] ;  /* 0x0000e200ff0a7b82 */ /* 0x000ee20000000a00 */
[----:B-1----:R-:W-:-:S04]  /*10b0*/  IMAD R2, R13, UR5, R0 ;  /* 0x000000050d027c24 */ /* 0x002fc8000f8e0200 */
[----:B------:R-:W-:Y:S02]  /*10c0*/  IMAD R13, R2, UR4, R3 ;  /* 0x00000004020d7c24 */ /* 0x000fe4000f8e0203 */
[----:B--2---:R-:W-:-:S06]  /*10d0*/  IMAD.WIDE.U32 R6, R7, 0x8, R8 ;  /* 0x0000000807067825 */ /* 0x004fcc00078e0008 */
[----:B0-----:R-:W2:Y:S01]  /*10e0*/  LDG.E.64 R6, desc[UR10][R6.64] ;  /* 0x0000000a06067981 */ /* 0x001ea2000c1e1b00 */
[----:B---3--:R-:W-:-:S06]  /*10f0*/  IMAD.WIDE R10, R13, 0x8, R10 ;  /* 0x000000080d0a7825 */ /* 0x008fcc00078e020a */
[----:B------:R-:W2:Y:S02]  /*1100*/  LDG.E.64 R10, desc[UR10][R10.64] ;  /* 0x0000000a0a0a7981 */ /* 0x000ea4000c1e1b00 */
[----:B--2---:R-:W-:-:S11]  /*1110*/  DMUL R8, R6, R10 ;  /* 0x0000000a06087228 */ /* 0x004fd60000000000 */
.L_x_6:
[----:B0-----:R-:W-:Y:S05]  /*1120*/  BSYNC.RECONVERGENT B0 ;  /* 0x0000000000007941 */ /* 0x001fea0003800200 */
.L_x_5:
[----:B------:R-:W-:-:S11]  /*1130*/  DADD R22, R22, R8 ;  /* 0x0000000016167229 */ /* 0x000fd60000000008 */
.L_x_0:
[----:B------:R-:W1:Y:S01]  /*1140*/  LDCU.64 UR4, c[0x0][0x398] ;  /* 0x00007300ff0477ac */ /* 0x000e620008000a00 */
[----:B------:R-:W2:Y:S01]  /*1150*/  LDC.64 R6, c[0x0][0x380] ;  /* 0x0000e000ff067b82 */ /* 0x000ea20000000a00 */
[----:B-1----:R-:W-:-:S04]  /*1160*/  IMAD R0, R5, UR5, R0 ;  /* 0x0000000505007c24 */ /* 0x002fc8000f8e0200 */
[----:B------:R-:W-:-:S04]  /*1170*/  IMAD R3, R0, UR4, R3 ;  /* 0x0000000400037c24 */ /* 0x000fc8000f8e0203 */
[----:B--2---:R-:W-:-:S05]  /*1180*/  IMAD.WIDE R2, R3, 0x8, R6 ;  /* 0x0000000803027825 */ /* 0x004fca00078e0206 */
[----:B0-----:R-:W-:Y:S01]  /*1190*/  STG.E.64 desc[UR10][R2.64], R22 ;  /* 0x0000001602007986 */ /* 0x001fe2000c101b0a */
[----:B------:R-:W-:Y:S05]  /*11a0*/  EXIT ;  /* 0x000000000000794d */ /* 0x000fea0003800000 */
.L_x_7:
[----:B------:R-:W-:-:S00]  /*11b0*/  BRA `(.L_x_7) ;  /* 0xfffffffc00fc7947 */ /* 0x000fc0000383ffff */
[----:B------:R-:W-:-:S00]  /*11c0*/  NOP ;  /* 0x0000000000007918 */ /* 0x000fc00000000000 */
        /* <DEDUP_REMOVED lines=11> */
.L_x_24:


//--------------------- .text._Z8firDnColPdS_S_iiii --------------------------
	.section	.text._Z8firDnColPdS_S_iiii,"ax",@progbits
	.align	128
        .global         _Z8firDnColPdS_S_iiii
        .type           _Z8firDnColPdS_S_iiii,@function
        .size           _Z8firDnColPdS_S_iiii,(.L_x_25 - _Z8firDnColPdS_S_iiii)
        .other          _Z8firDnColPdS_S_iiii,@"STO_CUDA_ENTRY STV_DEFAULT"
_Z8firDnColPdS_S_iiii:
.text._Z8firDnColPdS_S_iiii:
[----:B------:R-:W-:Y:S01]  /*0000*/  LDC R1, c[0x0][0x37c] ;  /* 0x0000df00ff017b82 */ /* 0x000fe20000000800 */
[----:B------:R-:W0:Y:S01]  /*0010*/  LDCU UR12, c[0x0][0x3a4] ;  /* 0x00007480ff0c77ac */ /* 0x000e220008000800 */
[----:B------:R-:W1:Y:S06]  /*0020*/  S2R R5, SR_TID.Y ;  /* 0x0000000000057919 */ /* 0x000e6c0000002200 */
[----:B------:R-:W2:Y:S01]  /*0030*/  LDC R2, c[0x0][0x360] ;  /* 0x0000d800ff027b82 */ /* 0x000ea20000000800 */
[----:B------:R-:W0:Y:S01]  /*0040*/  LDCU UR6, c[0x0][0x39c] ;  /* 0x00007380ff0677ac */ /* 0x000e220008000800 */
[----:B------:R-:W2:Y:S01]  /*0050*/  S2R R3, SR_TID.X ;  /* 0x0000000000037919 */ /* 0x000ea20000002100 */
[----:B------:R-:W3:Y:S01]  /*0060*/  LDCU UR11, c[0x0][0x3a0] ;  /* 0x00007400ff0b77ac */ /* 0x000ee20008000800 */
[----:B------:R-:W4:Y:S04]  /*0070*/  S2R R7, SR_TID.Z ;  /* 0x0000000000077919 */ /* 0x000f280000002300 */
[----:B------:R-:W1:Y:S08]  /*0080*/  S2UR UR9, SR_CTAID.Y ;  /* 0x00000000000979c3 */ /* 0x000e700000002600 */
[----:B------:R-:W1:Y:S01]  /*0090*/  LDC R0, c[0x0][0x364] ;  /* 0x0000d900ff007b82 */ /* 0x000e620000000800 */
[----:B0-----:R-:W-:-:S04]  /*00a0*/  UIADD3 UR4, UPT, UPT, UR12, UR6, URZ ;  /* 0x000000060c047290 */ /* 0x001fc8000fffe0ff */
[----:B------:R-:W-:-:S03]  /*00b0*/  UIADD3 UR5, UPT, UPT, UR4, -0x1, URZ ;  /* 0xffffffff04057890 */ /* 0x000fc6000fffe0ff */
[----:B------:R-:W2:Y:S01]  /*00c0*/  S2UR UR8, SR_CTAID.X ;  /* 0x00000000000879c3 */ /* 0x000ea20000002500 */
[----:B------:R-:W-:-:S04]  /*00d0*/  ULOP3.LUT UR7, UR5, 0x1, URZ, 0xc0, !UPT ;  /* 0x0000000105077892 */ /* 0x000fc8000f8ec0ff */
[----:B------:R-:W-:-:S03]  /*00e0*/  UISETP.NE.U32.AND UP0, UPT, UR7, 0x1, UPT ;  /* 0x000000010700788c */ /* 0x000fc6000bf05070 */
[----:B------:R-:W4:Y:S04]  /*00f0*/  S2UR UR10, SR_CTAID.Z ;  /* 0x00000000000a79c3 */ /* 0x000f280000002700 */
[----:B------:R-:W0:Y:S01]  /*0100*/  LDCU UR7, c[0x0][0x398] ;  /* 0x00007300ff0777ac */ /* 0x000e220008000800 */
[----:B-1----:R-:W-:-:S03]  /*0110*/  IMAD R0, R0, UR9, R5 ;  /* 0x0000000900007c24 */ /* 0x002fc6000f8e0205 */
[----:B------:R-:W4:Y:S01]  /*0120*/  LDC R4, c[0x0][0x368] ;  /* 0x0000da00ff047b82 */ /* 0x000f220000000800 */
[----:B------:R-:W-:Y:S02]  /*0130*/  @!UP0 ULEA.HI UR4, UR4, UR4, URZ, 0x1 ;  /* 0x0000000404048291 */ /* 0x000fe4000f8f08ff */
[----:B------:R-:W-:Y:S02]  /*0140*/  @UP0 USHF.R.S32.HI UR5, URZ, 0x1, UR5 ;  /* 0x00000001ff050899 */ /* 0x000fe40008011405 */
[----:B------:R-:W-:Y:S01]  /*0150*/  @!UP0 USHF.R.S32.HI UR5, URZ, 0x1, UR4 ;  /* 0x00000001ff058899 */ /* 0x000fe20008011404 */
[----:B--2---:R-:W-:-:S05]  /*0160*/  IMAD R2, R2, UR8, R3 ;  /* 0x0000000802027c24 */ /* 0x004fca000f8e0203 */
[----:B------:R-:W-:-:S04]  /*0170*/  ISETP.GE.AND P0, PT, R0, UR5, PT ;  /* 0x0000000500007c0c */ /* 0x000fc8000bf06270 */
[----:B0-----:R-:W-:Y:S01]  /*0180*/  ISETP.GE.OR P0, PT, R2, UR7, P0 ;  /* 0x0000000702007c0c */ /* 0x001fe20008706670 */
[----:B----4-:R-:W-:-:S05]  /*0190*/  IMAD R3, R4, UR10, R7 ;  /* 0x0000000a04037c24 */ /* 0x010fca000f8e0207 */
[----:B---3--:R-:W-:-:S13]  /*01a0*/  ISETP.GE.OR P0, PT, R3, UR11, P0 ;  /* 0x0000000b03007c0c */ /* 0x008fda0008706670 */
        /* <DEDUP_REMOVED lines=18> */
.L_x_10:
[-C--:B------:R-:W-:Y:S02]  /*02d0*/  IADD3 R6, PT, PT, R4, -R7.reuse, RZ ;  /* 0x8000000704067210 */ /* 0x080fe40007ffe0ff */
[----:B------:R-:W-:Y:S02]  /*02e0*/  LOP3.LUT R9, RZ, R7, RZ, 0x33, !PT ;  /* 0x00000007ff097212 */ /* 0x000fe400078e33ff */
[----:B--2---:R-:W-:-:S03]  /*02f0*/  ISETP.GE.AND P1, PT, R6, UR6, PT ;  /* 0x0000000606007c0c */ /* 0x004fc6000bf26270 */
[C---:B------:R-:W-:Y:S01]  /*0300*/  IMAD.IADD R18, R4.reuse, 0x1, R9 ;  /* 0x0000000104127824 */ /* 0x040fe200078e0209 */
[----:B------:R-:W-:-:S04]  /*0310*/  ISETP.LT.U32.OR P1, PT, R4, R7, P1 ;  /* 0x000000070400720c */ /* 0x000fc80000f21470 */
[----:B------:R-:W-:-:S04]  /*0320*/  ISETP.GE.AND P0, PT, R18, UR6, PT ;  /* 0x0000000612007c0c */ /* 0x000fc8000bf06270 */
[----:B------:R-:W-:-:S05]  /*0330*/  ISETP.LE.U32.OR P0, PT, R4, R7, P0 ;  /* 0x000000070400720c */ /* 0x000fca0000703470 */
[----:B------:R-:W2:Y:S01]  /*0340*/  @!P1 LDC R17, c[0x0][0x398] ;  /* 0x0000e600ff119b82 */ /* 0x000ea20000000800 */
[----:B------:R-:W-:-:S07]  /*0350*/  @!P1 IMAD R13, R3, UR6, R6 ;  /* 0x00000006030d9c24 */ /* 0x000fce000f8e0206 */
[----:B------:R-:W3:Y:S08]  /*0360*/  @!P1 LDC.64 R8, c[0x0][0x388] ;  /* 0x0000e200ff089b82 */ /* 0x000ef00000000a00 */
[----:B------:R-:W4:Y:S01]  /*0370*/  @!P0 LDC R6, c[0x0][0x398] ;  /* 0x0000e600ff068b82 */ /* 0x000f220000000800 */
[----:B--2---:R-:W-:Y:S02]  /*0380*/  @!P1 IMAD R17, R13, R17, R2 ;  /* 0x000000110d119224 */ /* 0x004fe400078e0202 */
[----:B-1----:R-:W-:-:S05]  /*0390*/  IMAD.WIDE.U32 R12, R7, 0x8, R10 ;  /* 0x00000008070c7825 */ /* 0x002fca00078e000a */
[----:B0-----:R-:W2:Y:S01]  /*03a0*/  @!P1 LDG.E.64 R14, desc[UR10][R12.64] ;  /* 0x0000000a0c0e9981 */ /* 0x001ea2000c1e1b00 */
[----:B---3--:R-:W-:Y:S02]  /*03b0*/  @!P1 IMAD.WIDE R16, R17, 0x8, R8 ;  /* 0x0000000811109825 */ /* 0x008fe400078e0208 */
[----:B------:R-:W0:Y:S01]  /*03c0*/  @!P0 LDC.64 R8, c[0x0][0x388] ;  /* 0x0000e200ff088b82 */ /* 0x000e220000000a00 */
[----:B------:R-:W3:Y:S04]  /*03d0*/  @!P0 LDG.E.64 R22, desc[UR10][R12.64+0x8] ;  /* 0x0000080a0c168981 */ /* 0x000ee8000c1e1b00 */
[----:B------:R-:W2:Y:S01]  /*03e0*/  @!P1 LDG.E.64 R16, desc[UR10][R16.64] ;  /* 0x0000000a10109981 */ /* 0x000ea2000c1e1b00 */
[----:B------:R-:W-:-:S04]  /*03f0*/  @!P0 IMAD R19, R3, UR6, R18 ;  /* 0x0000000603138c24 */ /* 0x000fc8000f8e0212 */
[----:B----4-:R-:W-:-:S04]  /*0400*/  @!P0 IMAD R19, R19, R6, R2 ;  /* 0x0000000613138224 */ /* 0x010fc800078e0202 */
[----:B0-----:R-:W-:-:S06]  /*0410*/  @!P0 IMAD.WIDE R8, R19, 0x8, R8 ;  /* 0x0000000813088825 */ /* 0x001fcc00078e0208 */
[----:B------:R-:W3:Y:S01]  /*0420*/  @!P0 LDG.E.64 R8, desc[UR10][R8.64] ;  /* 0x0000000a08088981 */ /* 0x000ee2000c1e1b00 */
[----:B------:R-:W-:-:S05]  /*0430*/  IADD3 R19, PT, PT, R7, 0x2, RZ ;  /* 0x0000000207137810 */ /* 0x000fca0007ffe0ff */
[----:B------:R-:W-:-:S05]  /*0440*/  IMAD.IADD R18, R4, 0x1, -R19 ;  /* 0x0000000104127824 */ /* 0x000fca00078e0a13 */
[----:B------:R-:W-:-:S04]  /*0450*/  ISETP.GE.AND P2, PT, R18, UR6, PT ;  /* 0x0000000612007c0c */ /* 0x000fc8000bf46270 */
[----:B------:R-:W-:Y:S02]  /*0460*/  ISETP.LT.U32.OR P2, PT, R4, R19, P2 ;  /* 0x000000130400720c */ /* 0x000fe40001741470 */
[----:B------:R-:W-:Y:S02]  /*0470*/  IADD3 R25, PT, PT, R7, 0x3, RZ ;  /* 0x0000000307197810 */ /* 0x000fe40007ffe0ff */
[----:B------:R-:W-:-:S03]  /*0480*/  CS2R R20, SRZ ;  /* 0x0000000000147805 */ /* 0x000fc6000001ff00 */
[----:B------:R-:W-:-:S06]  /*0490*/  IMAD.IADD R6, R4, 0x1, -R25 ;  /* 0x0000000104067824 */ /* 0x000fcc00078e0a19 */
[----:B------:R-:W0:Y:S01]  /*04a0*/  @!P2 LDC R19, c[0x0][0x398] ;  /* 0x0000e600ff13ab82 */ /* 0x000e220000000800 */
[----:B------:R-:W-:Y:S01]  /*04b0*/  @!P2 IMAD R18, R3, UR6, R18 ;  /* 0x000000060312ac24 */ /* 0x000fe2000f8e0212 */
[----:B--2---:R-:W-:-:S06]  /*04c0*/  @!P1 DMUL R20, R14, R16 ;  /* 0x000000100e149228 */ /* 0x004fcc0000000000 */
[----:B------:R-:W1:Y:S01]  /*04d0*/  @!P2 LDC.64 R16, c[0x0][0x388] ;  /* 0x0000e200ff10ab82 */ /* 0x000e620000000a00 */
[----:B------:R-:W-:-:S04]  /*04e0*/  ISETP.GE.AND P1, PT, R6, UR6, PT ;  /* 0x0000000606007c0c */ /* 0x000fc8000bf26270 */
[----:B------:R-:W-:Y:S01]  /*04f0*/  ISETP.LT.U32.OR P1, PT, R4, R25, P1 ;  /* 0x000000190400720c */ /* 0x000fe20000f21470 */
[----:B0-----:R-:W-:Y:S01]  /*0500*/  @!P2 IMAD R25, R18, R19, R2 ;  /* 0x000000131219a224 */ /* 0x001fe200078e0202 */
[----:B------:R-:W-:-:S11]  /*0510*/  CS2R R14, SRZ ;  /* 0x00000000000e7805 */ /* 0x000fd6000001ff00 */
[----:B------:R-:W0:Y:S01]  /*0520*/  @!P1 LDC R19, c[0x0][0x398] ;  /* 0x0000e600ff139b82 */ /* 0x000e220000000800 */
[----:B-1----:R-:W-:Y:S01]  /*0530*/  @!P2 IMAD.WIDE R16, R25, 0x8, R16 ;  /* 0x000000081910a825 */ /* 0x002fe200078e0210 */
[----:B---3--:R-:W-:Y:S01]  /*0540*/  @!P0 DMUL R14, R22, R8 ;  /* 0x00000008160e8228 */ /* 0x008fe20000000000 */
[----:B------:R-:W2:Y:S05]  /*0550*/  @!P2 LDG.E.64 R24, desc[UR10][R12.64+0x10] ;  /* 0x0000100a0c18a981 */ /* 0x000eaa000c1e1b00 */
[----:B------:R-:W1:Y:S01]  /*0560*/  @!P1 LDC.64 R8, c[0x0][0x388] ;  /* 0x0000e200ff089b82 */ /* 0x000e620000000a00 */
[----:B------:R-:W2:Y:S01]  /*0570*/  @!P2 LDG.E.64 R16, desc[UR10][R16.64] ;  /* 0x0000000a1010a981 */ /* 0x000ea2000c1e1b00 */
[----:B------:R-:W-:-:S03]  /*0580*/  @!P1 IMAD R6, R3, UR6, R6 ;  /* 0x0000000603069c24 */ /* 0x000fc6000f8e0206 */
[----:B------:R-:W3:Y:S01]  /*0590*/  @!P1 LDG.E.64 R22, desc[UR10][R12.64+0x18] ;  /* 0x0000180a0c169981 */ /* 0x000ee2000c1e1b00 */
[----:B0-----:R-:W-:-:S04]  /*05a0*/  @!P1 IMAD R19, R6, R19, R2 ;  /* 0x0000001306139224 */ /* 0x001fc800078e0202 */
[----:B-1----:R-:W-:-:S06]  /*05b0*/  @!P1 IMAD.WIDE R8, R19, 0x8, R8 ;  /* 0x0000000813089825 */ /* 0x002fcc00078e0208 */
[----:B------:R-:W3:Y:S01]  /*05c0*/  @!P1 LDG.E.64 R8, desc[UR10][R8.64] ;  /* 0x0000000a08089981 */ /* 0x000ee2000c1e1b00 */
[----:B------:R-:W-:Y:S01]  /*05d0*/  CS2R R18, SRZ ;  /* 0x0000000000127805 */ /* 0x000fe2000001ff00 */
[----:B--2---:R-:W-:Y:S01]  /*05e0*/  @!P2 DMUL R18, R24, R16 ;  /* 0x000000101812a228 */ /* 0x004fe20000000000 */
[----:B------:R-:W-:-:S05]  /*05f0*/  IADD3 R25, PT, PT, R7, 0x4, RZ ;  /* 0x0000000407197810 */ /* 0x000fca0007ffe0ff */
[----:B------:R-:W-:-:S05]  /*0600*/  IMAD.IADD R6, R4, 0x1, -R25 ;  /* 0x0000000104067824 */ /* 0x000fca00078e0a19 */
[----:B------:R-:W-:-:S04]  /*0610*/  ISETP.GE.AND P0, PT, R6, UR6, PT ;  /* 0x0000000606007c0c */ /* 0x000fc8000bf06270 */
[----:B------:R-:W-:Y:S02]  /*0620*/  ISETP.LT.U32.OR P0, PT, R4, R25, P0 ;  /* 0x000000190400720c */ /* 0x000fe40000701470 */
[----:B------:R-:W-:Y:S01]  /*0630*/  CS2R R16, SRZ ;  /* 0x0000000000107805 */ /* 0x000fe2000001ff00 */
[----:B---3--:R-:W-:-:S10]  /*0640*/  @!P1 DMUL R16, R22, R8 ;  /* 0x0000000816109228 */ /* 0x008fd40000000000 */
[----:B------:R-:W0:Y:S01]  /*0650*/  @!P0 LDC R22, c[0x0][0x398] ;  /* 0x0000e600ff168b82 */ /* 0x000e220000000800 */
[----:B------:R-:W2:Y:S07]  /*0660*/  @!P0 LDG.E.64 R24, desc[UR10][R12.64+0x20] ;  /* 0x0000200a0c188981 */ /* 0x000eae000c1e1b00 */
[----:B------:R-:W1:Y:S01]  /*0670*/  @!P0 LDC.64 R28, c[0x0][0x388] ;  /* 0x0000e200ff1c8b82 */ /* 0x000e620000000a00 */
[----:B------:R-:W-:-:S04]  /*0680*/  @!P0 IMAD R9, R3, UR6, R6 ;  /* 0x0000000603098c24 */ /* 0x000fc8000f8e0206 */
[----:B0-----:R-:W-:-:S04]  /*0690*/  @!P0 IMAD R9, R9, R22, R2 ;  /* 0x0000001609098224 */ /* 0x001fc800078e0202 */
[----:B-1----:R-:W-:-:S05]  /*06a0*/  @!P0 IMAD.WIDE R28, R9, 0x8, R28 ;  /* 0x00000008091c8825 */ /* 0x002fca00078e021c */
[----:B------:R-:W2:Y:S01]  /*06b0*/  @!P0 LDG.E.64 R22, desc[UR10][R28.64] ;  /* 0x0000000a1c168981 */ /* 0x000ea2000c1e1b00 */
[----:B------:R-:W-:Y:S01]  /*06c0*/  CS2R R8, SRZ ;  /* 0x0000000000087805 */ /* 0x000fe2000001ff00 */
[----:B------:R-:W-:Y:S01]  /*06d0*/  DADD R20, R20, R26 ;  /* 0x0000000014147229 */ /* 0x000fe2000000001a */
[----:B------:R-:W-:-:S05]  /*06e0*/  IADD3 R27, PT, PT, R7, 0x7, RZ ;  /* 0x00000007071b7810 */ /* 0x000fca0007ffe0ff */
[----:B------:R-:W-:Y:S02]  /*06f0*/  IMAD.IADD R6, R4, 0x1, -R27 ;  /* 0x0000000104067824 */ /* 0x000fe400078e0a1b */
[----:B------:R-:W-:-:S03]  /*0700*/  DADD R20, R20, R14 ;  /* 0x0000000014147229 */ /* 0x000fc6000000000e */
[----:B------:R-:W-:-:S04]  /*0710*/  ISETP.GE.AND P2, PT, R6, UR6, PT ;  /* 0x0000000606007c0c */ /* 0x000fc8000bf46270 */
[----:B------:R-:W-:Y:S01]  /*0720*/  ISETP.LT.U32.OR P2, PT, R4, R27, P2 ;  /* 0x0000001b0400720c */ /* 0x000fe20001741470 */
[----:B------:R-:W-:-:S08]  /*0730*/  DADD R18, R20, R18 ;  /* 0x0000000014127229 */ /* 0x000fd00000000012 */
[----:B------:R-:W-:-:S04]  /*0740*/  DADD R16, R18, R16 ;  /* 0x0000000012107229 */ /* 0x000fc80000000010 */
[----:B------:R-:W0:Y:S08]  /*0750*/  @!P2 LDC R27, c[0x0][0x398] ;  /* 0x0000e600ff1bab82 */ /* 0x000e300000000800 */
[----:B------:R-:W1:Y:S01]  /*0760*/  @!P2 LDC.64 R18, c[0x0][0x388] ;  /* 0x0000e200ff12ab82 */ /* 0x000e620000000a00 */
[----:B------:R-:W-:-:S04]  /*0770*/  @!P2 IMAD R6, R3, UR6, R6 ;  /* 0x000000060306ac24 */ /* 0x000fc8000f8e0206 */
[----:B0-----:R-:W-:-:S04]  /*0780*/  @!P2 IMAD R27, R6, R27, R2 ;  /* 0x0000001b061ba224 */ /* 0x001fc800078e0202 */
[----:B-1----:R-:W-:Y:S02]  /*0790*/  @!P2 IMAD.WIDE R18, R27, 0x8, R18 ;  /* 0x000000081b12a825 */ /* 0x002fe400078e0212 */
[----:B------:R-:W3:Y:S04]  /*07a0*/  @!P2 LDG.E.64 R26, desc[UR10][R12.64+0x38] ;  /* 0x0000380a0c1aa981 */ /* 0x000ee8000c1e1b00 */
[----:B------:R-:W3:Y:S01]  /*07b0*/  @!P2 LDG.E.64 R18, desc[UR10][R18.64] ;  /* 0x0000000a1212a981 */ /* 0x000ee2000c1e1b00 */
[----:B--2---:R-:W-:Y:S01]  /*07c0*/  @!P0 DMUL R8, R24, R22 ;  /* 0x0000001618088228 */ /* 0x004fe20000000000 */
[C---:B------:R-:W-:Y:S02]  /*07d0*/  IADD3 R23, PT, PT, R7.reuse, 0x5, RZ ;  /* 0x0000000507177810 */ /* 0x040fe40007ffe0ff */
[----:B------:R-:W-:-:S03]  /*07e0*/  IADD3 R25, PT, PT, R7, 0x6, RZ ;  /* 0x0000000607197810 */ /* 0x000fc60007ffe0ff */
[C---:B------:R-:W-:Y:S02]  /*07f0*/  IMAD.IADD R24, R4.reuse, 0x1, -R23 ;  /* 0x0000000104187824 */ /* 0x040fe400078e0a17 */
[----:B------:R-:W-:-:S03]  /*0800*/  IMAD.IADD R22, R4, 0x1, -R25 ;  /* 0x0000000104167824 */ /* 0x000fc600078e0a19 */
[----:B------:R-:W-:-:S04]  /*0810*/  ISETP.GE.AND P0, PT, R24, UR6, PT ;  /* 0x0000000618007c0c */ /* 0x000fc8000bf06270 */
[----:B------:R-:W-:Y:S02]  /*0820*/  ISETP.LT.U32.OR P0, PT, R4, R23, P0 ;  /* 0x000000170400720c */ /* 0x000fe40000701470 */
[----:B------:R-:W-:-:S04]  /*0830*/  ISETP.GE.AND P1, PT, R22, UR6, PT ;  /* 0x0000000616007c0c */ /* 0x000fc8000bf26270 */
[----:B------:R-:W-:-:S07]  /*0840*/  ISETP.LT.U32.OR P1, PT, R4, R25, P1 ;  /* 0x000000190400720c */ /* 0x000fce0000f21470 */
[----:B------:R-:W0:Y:S08]  /*0850*/  @!P0 LDC R23, c[0x0][0x398] ;  /* 0x0000e600ff178b82 */ /* 0x000e300000000800 */
[----:B------:R-:W1:Y:S08]  /*0860*/  @!P0 LDC.64 R14, c[0x0][0x388] ;  /* 0x0000e200ff0e8b82 */ /* 0x000e700000000a00 */
[----:B------:R-:W2:Y:S08]  /*0870*/  @!P1 LDC R25, c[0x0][0x398] ;  /* 0x0000e600ff199b82 */ /* 0x000eb00000000800 */
[----:B------:R-:W4:Y:S01]  /*0880*/  @!P1 LDC.64 R20, c[0x0][0x388] ;  /* 0x0000e200ff149b82 */ /* 0x000f220000000a00 */
[----:B------:R-:W-:-:S04]  /*0890*/  @!P0 IMAD R24, R3, UR6, R24 ;  /* 0x0000000603188c24 */ /* 0x000fc8000f8e0218 */
[----:B0-----:R-:W-:Y:S02]  /*08a0*/  @!P0 IMAD R23, R24, R23, R2 ;  /* 0x0000001718178224 */ /* 0x001fe400078e0202 */
[----:B------:R-:W-:Y:S02]  /*08b0*/  @!P1 IMAD R22, R3, UR6, R22 ;  /* 0x0000000603169c24 */ /* 0x000fe4000f8e0216 */
[----:B-1----:R-:W-:-:S06]  /*08c0*/  @!P0 IMAD.WIDE R14, R23, 0x8, R14 ;  /* 0x00000008170e8825 */ /* 0x002fcc00078e020e */
[----:B------:R-:W5:Y:S01]  /*08d0*/  @!P0 LDG.E.64 R14, desc[UR10][R14.64] ;  /* 0x0000000a0e0e8981 */ /* 0x000f62000c1e1b00 */
[----:B--2---:R-:W-:-:S03]  /*08e0*/  @!P1 IMAD R25, R22, R25, R2 ;  /* 0x0000001916199224 */ /* 0x004fc600078e0202 */
[----:B------:R-:W5:Y:S01]  /*08f0*/  @!P0 LDG.E.64 R22, desc[UR10][R12.64+0x28] ;  /* 0x0000280a0c168981 */ /* 0x000f62000c1e1b00 */
[----:B----4-:R-:W-:-:S03]  /*0900*/  @!P1 IMAD.WIDE R20, R25, 0x8, R20 ;  /* 0x0000000819149825 */ /* 0x010fc600078e0214 */
[----:B------:R-:W2:Y:S04]  /*0910*/  @!P1 LDG.E.64 R24, desc[UR10][R12.64+0x30] ;  /* 0x0000300a0c189981 */ /* 0x000ea8000c1e1b00 */
[----:B------:R-:W2:Y:S01]  /*0920*/  @!P1 LDG.E.64 R20, desc[UR10][R20.64] ;  /* 0x0000000a14149981 */ /* 0x000ea2000c1e1b00 */
[----:B------:R-:W-:Y:S01]  /*0930*/  DADD R8, R16, R8 ;  /* 0x0000000010087229 */ /* 0x000fe20000000008 */
[----:B------:R-:W-:Y:S02]  /*0940*/  CS2R R16, SRZ ;  /* 0x0000000000107805 */ /* 0x000fe4000001ff00 */
[----:B------:R-:W-:Y:S01]  /*0950*/  IADD3 R7, PT, PT, R7, 0x8, RZ ;  /* 0x0000000807077810 */ /* 0x000fe20007ffe0ff */
[----:B-----5:R-:W-:Y:S01]  /*0960*/  @!P0 DMUL R16, R22, R14 ;  /* 0x0000000e16108228 */ /* 0x020fe20000000000 */
[----:B------:R-:W-:-:S02]  /*0970*/  CS2R R14, SRZ ;  /* 0x00000000000e7805 */ /* 0x000fc4000001ff00 */
[----:B------:R-:W-:-:S05]  /*0980*/  ISETP.NE.AND P0, PT, R7, R5, PT ;  /* 0x000000050700720c */ /* 0x000fca0003f05270 */
[----:B------:R-:W-:Y:S02]  /*0990*/  DADD R16, R8, R16 ;  /* 0x0000000008107229 */ /* 0x000fe40000000010 */
[----:B--2---:R-:W-:Y:S01]  /*09a0*/  @!P1 DMUL R14, R24, R20 ;  /* 0x00000014180e9228 */ /* 0x004fe20000000000 */
[----:B------:R-:W-:Y:S01]  /*09b0*/  CS2R R8, SRZ ;  /* 0x0000000000087805 */ /* 0x000fe2000001ff00 */
[----:B---3--:R-:W-:-:S06]  /*09c0*/  @!P2 DMUL R8, R26, R18 ;  /* 0x000000121a08a228 */ /* 0x008fcc0000000000 */
[----:B------:R-:W-:-:S08]  /*09d0*/  DADD R14, R16, R14 ;  /* 0x00000000100e7229 */ /* 0x000fd0000000000e */
[----:B------:R-:W-:Y:S01]  /*09e0*/  DADD R26, R14, R8 ;  /* 0x000000000e1a7229 */ /* 0x000fe20000000008 */
[----:B------:R-:W-:Y:S10]  /*09f0*/  @P0 BRA `(.L_x_10) ;  /* 0xfffffff800340947 */ /* 0x000ff4000383ffff */
.L_x_9:
        /* <DEDUP_REMOVED lines=20> */
[----:B------:R-:W2:Y:S01]  /*0b40*/  @!P0 LDC R11, c[0x0][0x398] ;  /* 0x0000e600ff0b8b82 */ /* 0x000ea20000000800 */
[----:B------:R-:W-:Y:S01]  /*0b50*/  ISETP.GE.AND P3, PT, R10, UR6, PT ;  /* 0x000000060a007c0c */ /* 0x000fe2000bf66270 */
[----:B------:R-:W-:-:S03]  /*0b60*/  @!P0 IMAD R7, R3, UR6, R6 ;  /* 0x0000000603078c24 */ /* 0x000fc6000f8e0206 */
[----:B------:R-:W-:Y:S01]  /*0b70*/  ISETP.LT.U32.OR P3, PT, R4, R9, P3 ;  /* 0x000000090400720c */ /* 0x000fe20001f61470 */
[----:B------:R-:W-:Y:S02]  /*0b80*/  @!P1 IMAD R16, R3, UR6, R16 ;  /* 0x0000000603109c24 */ /* 0x000fe4000f8e0210 */
[----:B------:R-:W3:Y:S01]  /*0b90*/  @!P0 LDC.64 R20, c[0x0][0x388] ;  /* 0x0000e200ff148b82 */ /* 0x000ee20000000a00 */
[----:B-1----:R-:W-:-:S05]  /*0ba0*/  IMAD.WIDE.U32 R24, R5, 0x8, R24 ;  /* 0x0000000805187825 */ /* 0x002fca00078e0018 */
[----:B0-----:R-:W4:Y:S02]  /*0bb0*/  @!P0 LDG.E.64 R18, desc[UR10][R24.64] ;  /* 0x0000000a18128981 */ /* 0x001f24000c1e1b00 */
[----:B------:R-:W0:Y:S08]  /*0bc0*/  @!P1 LDC R17, c[0x0][0x398] ;  /* 0x0000e600ff119b82 */ /* 0x000e300000000800 */
[----:B------:R-:W1:Y:S01]  /*0bd0*/  @!P1 LDC.64 R14, c[0x0][0x388] ;  /* 0x0000e200ff0e9b82 */ /* 0x000e620000000a00 */
[----:B--2---:R-:W-:-:S07]  /*0be0*/  @!P0 IMAD R7, R7, R11, R2 ;  /* 0x0000000b07078224 */ /* 0x004fce00078e0202 */
[----:B------:R-:W2:Y:S01]  /*0bf0*/  @!P2 LDC R13, c[0x0][0x398] ;  /* 0x0000e600ff0dab82 */ /* 0x000ea20000000800 */
[----:B---3--:R-:W-:-:S04]  /*0c00*/  @!P0 IMAD.WIDE R20, R7, 0x8, R20 ;  /* 0x0000000807148825 */ /* 0x008fc800078e0214 */
[----:B------:R-:W-:Y:S02]  /*0c10*/  @!P2 IMAD R12, R3, UR6, R12 ;  /* 0x00000006030cac24 */ /* 0x000fe4000f8e020c */
[----:B------:R-:W4:Y:S01]  /*0c20*/  @!P0 LDG.E.64 R20, desc[UR10][R20.64] ;  /* 0x0000000a14148981 */ /* 0x000f22000c1e1b00 */
[----:B------:R-:W3:Y:S01]  /*0c30*/  @!P2 LDC.64 R8, c[0x0][0x388] ;  /* 0x0000e200ff08ab82 */ /* 0x000ee20000000a00 */
[----:B0-----:R-:W-:-:S07]  /*0c40*/  @!P1 IMAD R17, R16, R17, R2 ;  /* 0x0000001110119224 */ /* 0x001fce00078e0202 */
[----:B------:R-:W0:Y:S08]  /*0c50*/  @!P3 LDC R11, c[0x0][0x398] ;  /* 0x0000e600ff0bbb82 */ /* 0x000e300000000800 */
[----:B------:R-:W5:Y:S01]  /*0c60*/  @!P3 LDC.64 R6, c[0x0][0x388] ;  /* 0x0000e200ff06bb82 */ /* 0x000f620000000a00 */
[----:B-1----:R-:W-:Y:S02]  /*0c70*/  @!P1 IMAD.WIDE R14, R17, 0x8, R14 ;  /* 0x00000008110e9825 */ /* 0x002fe400078e020e */
[----:B------:R-:W4:Y:S02]  /*0c80*/  @!P1 LDG.E.64 R16, desc[UR10][R24.64+0x8] ;  /* 0x0000080a18109981 */ /* 0x000f24000c1e1b00 */
[----:B--2---:R-:W-:-:S02]  /*0c90*/  @!P2 IMAD R13, R12, R13, R2 ;  /* 0x0000000d0c0da224 */ /* 0x004fc400078e0202 */
[----:B------:R-:W2:Y:S01]  /*0ca0*/  @!P1 LDG.E.64 R14, desc[UR10][R14.64] ;  /* 0x0000000a0e0e9981 */ /* 0x000ea2000c1e1b00 */
[----:B------:R-:W-:Y:S02]  /*0cb0*/  @!P3 IMAD R10, R3, UR6, R10 ;  /* 0x00000006030abc24 */ /* 0x000fe4000f8e020a */
[----:B---3--:R-:W-:Y:S02]  /*0cc0*/  @!P2 IMAD.WIDE R8, R13, 0x8, R8 ;  /* 0x000000080d08a825 */ /* 0x008fe400078e0208 */
[----:B------:R-:W3:Y:S02]  /*0cd0*/  @!P2 LDG.E.64 R12, desc[UR10][R24.64+0x10] ;  /* 0x0000100a180ca981 */ /* 0x000ee4000c1e1b00 */
[----:B0-----:R-:W-:Y:S02]  /*0ce0*/  @!P3 IMAD R11, R10, R11, R2 ;  /* 0x0000000b0a0bb224 */ /* 0x001fe400078e0202 */
[----:B------:R-:W3:Y:S02]  /*0cf0*/  @!P2 LDG.E.64 R8, desc[UR10][R8.64] ;  /* 0x0000000a0808a981 */ /* 0x000ee4000c1e1b00 */
[----:B-----5:R-:W-:-:S02]  /*0d00*/  @!P3 IMAD.WIDE R6, R11, 0x8, R6 ;  /* 0x000000080b06b825 */ /* 0x020fc400078e0206 */
        /* <DEDUP_REMOVED lines=9> */
[----:B------:R-:W-:Y:S02]  /*0da0*/  DADD R18, R22, R18 ;  /* 0x0000000016127229 */ /* 0x000fe40000000012 */
[----:B---3--:R-:W-:Y:S01]  /*0db0*/  @!P2 DMUL R14, R12, R8 ;  /* 0x000000080c0ea228 */ /* 0x008fe20000000000 */
[----:B------:R-:W-:-:S07]  /*0dc0*/  CS2R R26, SRZ ;  /* 0x00000000001a7805 */ /* 0x000fce000001ff00 */
[----:B------:R-:W-:Y:S02]  /*0dd0*/  DADD R14, R18, R14 ;  /* 0x00000000120e7229 */ /* 0x000fe4000000000e */
[----:B-----5:R-:W-:-:S08]  /*0de0*/  @!P3 DMUL R26, R10, R6 ;  /* 0x000000060a1ab228 */ /* 0x020fd00000000000 */
[----:B------:R-:W-:-:S11]  /*0df0*/  DADD R26, R14, R26 ;  /* 0x000000000e1a7229 */ /* 0x000fd6000000001a */
.L_x_11:
        /* <DEDUP_REMOVED lines=13> */
[----:B------:R-:W2:Y:S01]  /*0ed0*/  @!P0 LDC R14, c[0x0][0x398] ;  /* 0x0000e600ff0e8b82 */ /* 0x000ea20000000800 */
[----:B------:R-:W-:Y:S02]  /*0ee0*/  @!P0 IMAD R13, R3, UR6, R12 ;  /* 0x00000006030d8c24 */ /* 0x000fe4000f8e020c */
[----:B-1----:R-:W-:-:S05]  /*0ef0*/  IMAD.WIDE.U32 R10, R5, 0x8, R10 ;  /* 0x00000008050a7825 */ /* 0x002fca00078e000a */
[----:B------:R-:W1:Y:S01]  /*0f00*/  @!P0 LDC.64 R6, c[0x0][0x388] ;  /* 0x0000e200ff068b82 */ /* 0x000e620000000a00 */
[----:B------:R-:W-:-:S07]  /*0f10*/  @!P1 IMAD R15, R3, UR6, R16 ;  /* 0x00000006030f9c24 */ /* 0x000fce000f8e0210 */
[----:B------:R-:W3:Y:S08]  /*0f20*/  @!P1 LDC R17, c[0x0][0x398] ;  /* 0x0000e600ff119b82 */ /* 0x000ef00000000800 */
[----:B------:R-:W4:Y:S01]  /*0f30*/  @!P1 LDC.64 R8, c[0x0][0x388] ;  /* 0x0000e200ff089b82 */ /* 0x000f220000000a00 */
[----:B--2---:R-:W-:-:S04]  /*0f40*/  @!P0 IMAD R13, R13, R14, R2 ;  /* 0x0000000e0d0d8224 */ /* 0x004fc800078e0202 */
[----:B-1----:R-:W-:Y:S02]  /*0f50*/  @!P0 IMAD.WIDE R12, R13, 0x8, R6 ;  /* 0x000000080d0c8825 */ /* 0x002fe400078e0206 */
[----:B0-----:R-:W2:Y:S04]  /*0f60*/  @!P0 LDG.E.64 R6, desc[UR10][R10.64] ;  /* 0x0000000a0a068981 */ /* 0x001ea8000c1e1b00 */
[----:B------:R-:W2:Y:S01]  /*0f70*/  @!P0 LDG.E.64 R12, desc[UR10][R12.64] ;  /* 0x0000000a0c0c8981 */ /* 0x000ea2000c1e1b00 */
[----:B---3--:R-:W-:-:S04]  /*0f80*/  @!P1 IMAD R15, R15, R17, R2 ;  /* 0x000000110f0f9224 */ /* 0x008fc800078e0202 */
[----:B----4-:R-:W-:Y:S02]  /*0f90*/  @!P1 IMAD.WIDE R16, R15, 0x8, R8 ;  /* 0x000000080f109825 */ /* 0x010fe400078e0208 */
[----:B------:R-:W3:Y:S04]  /*0fa0*/  @!P1 LDG.E.64 R14, desc[UR10][R10.64+0x8] ;  /* 0x0000080a0a0e9981 */ /* 0x000ee8000c1e1b00 */
        /* <DEDUP_REMOVED lines=8> */
.L_x_12:
[----:B------:R-:W-:Y:S05]  /*1030*/  BRA.U UP1, `(.L_x_8) ;  /* 0x0000000101487547 */ /* 0x000fea000b800000 */
[----:B------:R-:W-:Y:S01]  /*1040*/  IADD3 R10, PT, PT, R4, -R5, RZ ;  /* 0x80000005040a7210 */ /* 0x000fe20007ffe0ff */
[----:B------:R-:W-:Y:S01]  /*1050*/  BSSY.RECONVERGENT B0, `(.L_x_13) ;  /* 0x000000f000007945 */ /* 0x000fe20003800200 */
[----:B------:R-:W-:Y:S02]  /*1060*/  CS2R R6, SRZ ;  /* 0x0000000000067805 */ /* 0x000fe4000001ff00 */
[----:B------:R-:W-:-:S04]  /*1070*/  ISETP.GE.AND P0, PT, R10, UR6, PT ;  /* 0x000000060a007c0c */ /* 0x000fc8000bf06270 */
[----:B------:R-:W-:-:S13]  /*1080*/  ISETP.LT.U32.OR P0, PT, R4, R5, P0 ;  /* 0x000000050400720c */ /* 0x000fda0000701470 */
[----:B------:R-:W-:Y:S05]  /*1090*/  @P0 BRA `(.L_x_14) ;  /* 0x0000000000280947 */ /* 0x000fea0003800000 */
[----:B------:R-:W1:Y:S01]  /*10a0*/  LDC.64 R6, c[0x0][0x390] ;  /* 0x0000e400ff067b82 */ /* 0x000e620000000a00 */
[----:B------:R-:W2:Y:S01]  /*10b0*/  LDCU UR4, c[0x0][0x398] ;  /* 0x00007300ff0477ac */ /* 0x000ea20008000800 */
[----:B------:R-:W-:-:S06]  /*10c0*/  IMAD R11, R3, UR6, R10 ;  /* 0x00000006030b7c24 */ /* 0x000fcc000f8e020a */
[----:B------:R-:W3:Y:S01]  /*10d0*/  LDC.64 R8, c[0x0][0x388] ;  /* 0x0000e200ff087b82 */ /* 0x000ee20000000a00 */
[----:B--2---:R-:W-:Y:S02]  /*10e0*/  IMAD R11, R11, UR4, R2 ;  /* 0x000000040b0b7c24 */ /* 0x004fe4000f8e0202 */
[----:B-1----:R-:W-:-:S06]  /*10f0*/  IMAD.WIDE.U32 R4, R5, 0x8, R6 ;  /* 0x0000000805047825 */ /* 0x002fcc00078e0006 */
[----:B0-----:R-:W2:Y:S01]  /*1100*/  LDG.E.64 R4, desc[UR10][R4.64] ;  /* 0x0000000a04047981 */ /* 0x001ea2000c1e1b00 */
[----:B---3--:R-:W-:-:S06]  /*1110*/  IMAD.WIDE R8, R11, 0x8, R8 ;  /* 0x000000080b087825 */ /* 0x008fcc00078e0208 */
[----:B------:R-:W2:Y:S02]  /*1120*/  LDG.E.64 R8, desc[UR10][R8.64] ;  /* 0x0000000a08087981 */ /* 0x000ea4000c1e1b00 */
[----:B--2---:R-:W-:-:S11]  /*1130*/  DMUL R6, R4, R8 ;  /* 0x0000000804067228 */ /* 0x004fd60000000000 */
.L_x_14:
[----:B0-----:R-:W-:Y:S05]  /*1140*/  BSYNC.RECONVERGENT B0 ;  /* 0x0000000000007941 */ /* 0x001fea0003800200 */
.L_x_13:
[----:B------:R-:W-:-:S11]  /*1150*/  DADD R26, R26, R6 ;  /* 0x000000001a1a7229 */ /* 0x000fd60000000006 */
.L_x_8:
[----:B------:R-:W1:Y:S01]  /*1160*/  LDC.64 R4, c[0x0][0x380] ;  /* 0x0000e000ff047b82 */ /* 0x000e620000000a00 */
[----:B------:R-:W2:Y:S01]  /*1170*/  LDCU UR4, c[0x0][0x398] ;  /* 0x00007300ff0477ac */ /* 0x000ea20008000800 */
[----:B------:R-:W-:-:S04]  /*1180*/  IMAD R3, R3, UR5, R0 ;  /* 0x0000000503037c24 */ /* 0x000fc8000f8e0200 */
[----:B--2---:R-:W-:-:S04]  /*1190*/  IMAD R3, R3, UR4, R2 ;  /* 0x0000000403037c24 */ /* 0x004fc8000f8e0202 */
[----:B-1----:R-:W-:-:S05]  /*11a0*/  IMAD.WIDE R2, R3, 0x8, R4 ;  /* 0x0000000803027825 */ /* 0x002fca00078e0204 */
[----:B0-----:R-:W-:Y:S01]  /*11b0*/  STG.E.64 desc[UR10][R2.64], R26 ;  /* 0x0000001a02007986 */ /* 0x001fe2000c101b0a */
[----:B------:R-:W-:Y:S05]  /*11c0*/  EXIT ;  /* 0x000000000000794d */ /* 0x000fea0003800000 */
.L_x_15:
        /* <DEDUP_REMOVED lines=11> */
.L_x_25:


//--------------------- .text._Z8firDnRowPdS_S_iiii --------------------------
	.section	.text._Z8firDnRowPdS_S_iiii,"ax",@progbits
	.align	128
        .global         _Z8firDnRowPdS_S_iiii
        .type           _Z8firDnRowPdS_S_iiii,@function
        .size           _Z8firDnRowPdS_S_iiii,(.L_x_26 - _Z8firDnRowPdS_S_iiii)
        .other          _Z8firDnRowPdS_S_iiii,@"STO_CUDA_ENTRY STV_DEFAULT"
_Z8firDnRowPdS_S_iiii:
.text._Z8firDnRowPdS_S_iiii:
        /* <DEDUP_REMOVED lines=20> */
[----:B------:R-:W-:Y:S01]  /*0140*/  @UP0 USHF.R.S32.HI UR5, URZ, 0x1, UR5 ;  /* 0x00000001ff050899 */ /* 0x000fe20008011405 */
[----:B---3--:R-:W-:Y:S01]  /*0150*/  ISETP.GE.AND P0, PT, R0, UR13, PT ;  /* 0x0000000d00007c0c */ /* 0x008fe2000bf06270 */
[----:B------:R-:W-:Y:S01]  /*0160*/  @!UP0 USHF.R.S32.HI UR5, URZ, 0x1, UR4 ;  /* 0x00000001ff058899 */ /* 0x000fe20008011404 */
[----:B--2---:R-:W-:-:S05]  /*0170*/  IMAD R2, R2, UR8, R3 ;  /* 0x0000000802027c24 */ /* 0x004fca000f8e0203 */
[----:B------:R-:W-:Y:S01]  /*0180*/  ISETP.GE.OR P0, PT, R2, UR5, P0 ;  /* 0x0000000502007c0c */ /* 0x000fe20008706670 */
[----:B----4-:R-:W-:-:S05]  /*0190*/  IMAD R3, R4, UR10, R7 ;  /* 0x0000000a04037c24 */ /* 0x010fca000f8e0207 */
[----:B0-----:R-:W-:-:S13]  /*01a0*/  ISETP.GE.OR P0, PT, R3, UR7, P0 ;  /* 0x0000000703007c0c */ /* 0x001fda0008706670 */
        /* <DEDUP_REMOVED lines=8> */
[----:B------:R-:W-:Y:S01]  /*0230*/  IMAD R27, R3, UR13, R0 ;  /* 0x0000000d031b7c24 */ /* 0x000fe2000f8e0200 */
[----:B------:R-:W-:Y:S01]  /*0240*/  CS2R R22, SRZ ;  /* 0x0000000000167805 */ /* 0x000fe2000001ff00 */
[----:B------:R-:W-:Y:S01]  /*0250*/  IMAD.MOV.U32 R29, RZ, RZ, RZ ;  /* 0x000000ffff1d7224 */ /* 0x000fe200078e00ff */
[----:B------:R-:W-:-:S03]  /*0260*/  UISETP.NE.AND UP1, UPT, UR7, URZ, UPT ;  /* 0x000000ff0700728c */ /* 0x000fc6000bf25270 */
[----:B------:R-:W-:Y:S08]  /*0270*/  BRA.U !UP0, `(.L_x_17) ;  /* 0x0000000508507547 */ /* 0x000ff0000b800000 */
[----:B------:R-:W1:Y:S01]  /*0280*/  LDC.64 R4, c[0x0][0x390] ;  /* 0x0000e400ff047b82 */ /* 0x000e620000000a00 */
[----:B------:R-:W-:Y:S01]  /*0290*/  ULOP3.LUT UR4, UR12, 0x7ffffff8, URZ, 0xc0, !UPT ;  /* 0x7ffffff80c047892 */ /* 0x000fe2000f8ec0ff */
[----:B------:R-:W-:Y:S01]  /*02a0*/  IMAD.MOV.U32 R28, RZ, RZ, RZ ;  /* 0x000000ffff1c7224 */ /* 0x000fe200078e00ff */
[----:B------:R-:W-:Y:S01]  /*02b0*/  CS2R R22, SRZ ;  /* 0x0000000000167805 */ /* 0x000fe2000001ff00 */
[----:B------:R-:W2:Y:S03]  /*02c0*/  LDCU UR6, c[0x0][0x398] ;  /* 0x00007300ff0677ac */ /* 0x000ea60008000800 */
[----:B------:R-:W-:Y:S01]  /*02d0*/  IMAD.U32 R29, RZ, RZ, UR4 ;  /* 0x00000004ff1d7e24 */ /* 0x000fe2000f8e00ff */
[----:B------:R-:W3:Y:S06]  /*02e0*/  LDC.64 R6, c[0x0][0x388] ;  /* 0x0000e200ff067b82 */ /* 0x000eec0000000a00 */
.L_x_18:
[----:B------:R-:W-:Y:S01]  /*02f0*/  IMAD.IADD R8, R26, 0x1, -R28 ;  /* 0x000000011a087824 */ /* 0x000fe200078e0a1c */
[----:B------:R-:W-:-:S03]  /*0300*/  LOP3.LUT R15, RZ, R28, RZ, 0x33, !PT ;  /* 0x0000001cff0f7212 */ /* 0x000fc600078e33ff */
[----:B--2---:R-:W-:Y:S01]  /*0310*/  IMAD R11, R27, UR6, R8 ;  /* 0x000000061b0b7c24 */ /* 0x004fe2000f8e0208 */
[----:B------:R-:W-:Y:S01]  /*0320*/  ISETP.GE.AND P0, PT, R8, UR6, PT ;  /* 0x0000000608007c0c */ /* 0x000fe2000bf06270 */
[----:B-1----:R-:W-:-:S03]  /*0330*/  IMAD.WIDE.U32 R8, R28, 0x8, R4 ;  /* 0x000000081c087825 */ /* 0x002fc600078e0004 */
[----:B------:R-:W-:Y:S01]  /*0340*/  ISETP.LT.OR P1, PT, R26, R28, P0 ;  /* 0x0000001c1a00720c */ /* 0x000fe20000721670 */
[----:B---3--:R-:W-:-:S12]  /*0350*/  IMAD.WIDE R10, R11, 0x8, R6 ;  /* 0x000000080b0a7825 */ /* 0x008fd800078e0206 */
[----:B0-----:R-:W2:Y:S04]  /*0360*/  @!P1 LDG.E.64 R18, desc[UR10][R8.64] ;  /* 0x0000000a08129981 */ /* 0x001ea8000c1e1b00 */
[----:B------:R-:W2:Y:S01]  /*0370*/  @!P1 LDG.E.64 R12, desc[UR10][R10.64] ;  /* 0x0000000a0a0c9981 */ /* 0x000ea2000c1e1b00 */
[----:B------:R-:W-:-:S05]  /*0380*/  IMAD.IADD R15, R26, 0x1, R15 ;  /* 0x000000011a0f7824 */ /* 0x000fca00078e020f */
[----:B------:R-:W-:-:S04]  /*0390*/  ISETP.GE.AND P0, PT, R15, UR6, PT ;  /* 0x000000060f007c0c */ /* 0x000fc8000bf06270 */
[----:B------:R-:W-:-:S13]  /*03a0*/  ISETP.LE.OR P0, PT, R26, R28, P0 ;  /* 0x0000001c1a00720c */ /* 0x000fda0000703670 */
[----:B------:R-:W3:Y:S04]  /*03b0*/  @!P0 LDG.E.64 R16, desc[UR10][R8.64+0x8] ;  /* 0x0000080a08108981 */ /* 0x000ee8000c1e1b00 */
[----:B------:R-:W3:Y:S01]  /*03c0*/  @!P0 LDG.E.64 R14, desc[UR10][R10.64+-0x8] ;  /* 0xfffff80a0a0e8981 */ /* 0x000ee2000c1e1b00 */
[----:B------:R-:W-:Y:S02]  /*03d0*/  CS2R R20, SRZ ;  /* 0x0000000000147805 */ /* 0x000fe4000001ff00 */
[----:B------:R-:W-:Y:S01]  /*03e0*/  CS2R R24, SRZ ;  /* 0x0000000000187805 */ /* 0x000fe2000001ff00 */
[----:B--2---:R-:W-:Y:S01]  /*03f0*/  @!P1 DMUL R20, R18, R12 ;  /* 0x0000000c12149228 */ /* 0x004fe20000000000 */
[C---:B------:R-:W-:Y:S02]  /*0400*/  VIADD R13, R28.reuse, 0x2 ;  /* 0x000000021c0d7836 */ /* 0x040fe40000000000 */
[----:B------:R-:W-:-:S02]  /*0410*/  VIADD R19, R28, 0x3 ;  /* 0x000000031c137836 */ /* 0x000fc40000000000 */
[----:B------:R-:W-:-:S05]  /*0420*/  IMAD.IADD R12, R26, 0x1, -R13 ;  /* 0x000000011a0c7824 */ /* 0x000fca00078e0a0d */
[----:B------:R-:W-:Y:S01]  /*0430*/  ISETP.GE.AND P1, PT, R12, UR6, PT ;  /* 0x000000060c007c0c */ /* 0x000fe2000bf26270 */
[----:B------:R-:W-:-:S03]  /*0440*/  IMAD.IADD R12, R26, 0x1, -R19 ;  /* 0x000000011a0c7824 */ /* 0x000fc600078e0a13 */
[----:B------:R-:W-:Y:S02]  /*0450*/  ISETP.LT.OR P1, PT, R26, R13, P1 ;  /* 0x0000000d1a00720c */ /* 0x000fe40000f21670 */
[----:B------:R-:W-:Y:S01]  /*0460*/  ISETP.GE.AND P2, PT, R12, UR6, PT ;  /* 0x000000060c007c0c */ /* 0x000fe2000bf46270 */
[----:B------:R-:W-:-:S03]  /*0470*/  DADD R12, R20, R22 ;  /* 0x00000000140c7229 */ /* 0x000fc60000000016 */
[----:B------:R-:W-:Y:S01]  /*0480*/  ISETP.LT.OR P2, PT, R26, R19, P2 ;  /* 0x000000131a00720c */ /* 0x000fe20001741670 */
[----:B---3--:R-:W-:-:S06]  /*0490*/  @!P0 DMUL R24, R16, R14 ;  /* 0x0000000e10188228 */ /* 0x008fcc0000000000 */
[----:B------:R-:W2:Y:S04]  /*04a0*/  @!P1 LDG.E.64 R22, desc[UR10][R8.64+0x10] ;  /* 0x0000100a08169981 */ /* 0x000ea8000c1e1b00 */
[----:B------:R-:W2:Y:S04]  /*04b0*/  @!P1 LDG.E.64 R20, desc[UR10][R10.64+-0x10] ;  /* 0xfffff00a0a149981 */ /* 0x000ea8000c1e1b00 */
[----:B------:R-:W3:Y:S04]  /*04c0*/  @!P2 LDG.E.64 R18, desc[UR10][R8.64+0x18] ;  /* 0x0000180a0812a981 */ /* 0x000ee8000c1e1b00 */
[----:B------:R-:W3:Y:S01]  /*04d0*/  @!P2 LDG.E.64 R14, desc[UR10][R10.64+-0x18] ;  /* 0xffffe80a0a0ea981 */ /* 0x000ee2000c1e1b00 */
[----:B------:R-:W-:Y:S01]  /*04e0*/  CS2R R16, SRZ ;  /* 0x0000000000107805 */ /* 0x000fe2000001ff00 */
[----:B------:R-:W-:Y:S01]  /*04f0*/  DADD R24, R12, R24 ;  /* 0x000000000c187229 */ /* 0x000fe20000000018 */
[----:B------:R-:W-:Y:S01]  /*0500*/  CS2R R12, SRZ ;  /* 0x00000000000c7805 */ /* 0x000fe2000001ff00 */
[----:B--2---:R-:W-:Y:S01]  /*0510*/  @!P1 DMUL R16, R22, R20 ;  /* 0x0000001416109228 */ /* 0x004fe20000000000 */
[----:B------:R-:W-:Y:S01]  /*0520*/  VIADD R21, R28, 0x4 ;  /* 0x000000041c157836 */ /* 0x000fe20000000000 */
[----:B---3--:R-:W-:-:S03]  /*0530*/  @!P2 DMUL R12, R18, R14 ;  /* 0x0000000e120ca228 */ /* 0x008fc60000000000 */
[----:B------:R-:W-:-:S05]  /*0540*/  IMAD.IADD R14, R26, 0x1, -R21 ;  /* 0x000000011a0e7824 */ /* 0x000fca00078e0a15 */
[----:B------:R-:W-:-:S04]  /*0550*/  ISETP.GE.AND P0, PT, R14, UR6, PT ;  /* 0x000000060e007c0c */ /* 0x000fc8000bf06270 */
[----:B------:R-:W-:Y:S01]  /*0560*/  ISETP.LT.OR P1, PT, R26, R21, P0 ;  /* 0x000000151a00720c */ /* 0x000fe20000721670 */
[----:B------:R-:W-:-:S12]  /*0570*/  VIADD R21, R28, 0x5 ;  /* 0x000000051c157836 */ /* 0x000fd80000000000 */
[----:B------:R-:W2:Y:S01]  /*0580*/  @!P1 LDG.E.64 R14, desc[UR10][R8.64+0x20] ;  /* 0x0000200a080e9981 */ /* 0x000ea2000c1e1b00 */
[----:B------:R-:W-:-:S03]  /*0590*/  DADD R16, R24, R16 ;  /* 0x0000000018107229 */ /* 0x000fc60000000010 */
[----:B------:R-:W2:Y:S01]  /*05a0*/  @!P1 LDG.E.64 R18, desc[UR10][R10.64+-0x20] ;  /* 0xffffe00a0a129981 */ /* 0x000ea2000c1e1b00 */
[----:B------:R-:W-:-:S05]  /*05b0*/  IMAD.IADD R20, R26, 0x1, -R21 ;  /* 0x000000011a147824 */ /* 0x000fca00078e0a15 */
[----:B------:R-:W-:-:S04]  /*05c0*/  ISETP.GE.AND P0, PT, R20, UR6, PT ;  /* 0x0000000614007c0c */ /* 0x000fc8000bf06270 */
[----:B------:R-:W-:-:S13]  /*05d0*/  ISETP.LT.OR P0, PT, R26, R21, P0 ;  /* 0x000000151a00720c */ /* 0x000fda0000701670 */
[----:B------:R-:W3:Y:S04]  /*05e0*/  @!P0 LDG.E.64 R20, desc[UR10][R8.64+0x28] ;  /* 0x0000280a08148981 */ /* 0x000ee8000c1e1b00 */
[----:B------:R-:W3:Y:S01]  /*05f0*/  @!P0 LDG.E.64 R22, desc[UR10][R10.64+-0x28] ;  /* 0xffffd80a0a168981 */ /* 0x000ee2000c1e1b00 */
[----:B------:R-:W-:Y:S01]  /*0600*/  CS2R R24, SRZ ;  /* 0x0000000000187805 */ /* 0x000fe2000001ff00 */
[----:B------:R-:W-:Y:S01]  /*0610*/  DADD R12, R16, R12 ;  /* 0x00000000100c7229 */ /* 0x000fe2000000000c */
[C---:B------:R-:W-:Y:S01]  /*0620*/  VIADD R17, R28.reuse, 0x7 ;  /* 0x000000071c117836 */ /* 0x040fe20000000000 */
[----:B--2---:R-:W-:Y:S01]  /*0630*/  @!P1 DMUL R24, R14, R18 ;  /* 0x000000120e189228 */ /* 0x004fe20000000000 */
[----:B------:R-:W-:-:S04]  /*0640*/  VIADD R15, R28, 0x6 ;  /* 0x000000061c0f7836 */ /* 0x000fc80000000000 */
[----:B------:R-:W-:-:S03]  /*0650*/  IMAD.IADD R14, R26, 0x1, -R15 ;  /* 0x000000011a0e7824 */ /* 0x000fc600078e0a0f */
[----:B------:R-:W-:Y:S02]  /*0660*/  DADD R12, R12, R24 ;  /* 0x000000000c0c7229 */ /* 0x000fe40000000018 */
[----:B------:R-:W-:Y:S01]  /*0670*/  ISETP.GE.AND P1, PT, R14, UR6, PT ;  /* 0x000000060e007c0c */ /* 0x000fe2000bf26270 */
[----:B------:R-:W-:-:S03]  /*0680*/  IMAD.IADD R14, R26, 0x1, -R17 ;  /* 0x000000011a0e7824 */ /* 0x000fc600078e0a11 */
[----:B------:R-:W-:Y:S02]  /*0690*/  ISETP.LT.OR P1, PT, R26, R15, P1 ;  /* 0x0000000f1a00720c */ /* 0x000fe40000f21670 */
[----:B------:R-:W-:Y:S02]  /*06a0*/  ISETP.GE.AND P2, PT, R14, UR6, PT ;  /* 0x000000060e007c0c */ /* 0x000fe4000bf46270 */
[----:B------:R-:W-:Y:S02]  /*06b0*/  CS2R R14, SRZ ;  /* 0x00000000000e7805 */ /* 0x000fe4000001ff00 */
[----:B------:R-:W-:Y:S01]  /*06c0*/  ISETP.LT.OR P2, PT, R26, R17, P2 ;  /* 0x000000111a00720c */ /* 0x000fe20001741670 */
[----:B---3--:R-:W-:-:S06]  /*06d0*/  @!P0 DMUL R14, R20, R22 ;  /* 0x00000016140e8228 */ /* 0x008fcc0000000000 */
[----:B------:R-:W2:Y:S04]  /*06e0*/  @!P1 LDG.E.64 R18, desc[UR10][R8.64+0x30] ;  /* 0x0000300a08129981 */ /* 0x000ea8000c1e1b00 */
[----:B------:R-:W2:Y:S04]  /*06f0*/  @!P1 LDG.E.64 R16, desc[UR10][R10.64+-0x30] ;  /* 0xffffd00a0a109981 */ /* 0x000ea8000c1e1b00 */
[----:B------:R-:W3:Y:S04]  /*0700*/  @!P2 LDG.E.64 R20, desc[UR10][R8.64+0x38] ;  /* 0x0000380a0814a981 */ /* 0x000ee8000c1e1b00 */
[----:B------:R-:W3:Y:S01]  /*0710*/  @!P2 LDG.E.64 R22, desc[UR10][R10.64+-0x38] ;  /* 0xffffc80a0a16a981 */ /* 0x000ee2000c1e1b00 */
[----:B------:R-:W-:Y:S01]  /*0720*/  DADD R12, R12, R14 ;  /* 0x000000000c0c7229 */ /* 0x000fe2000000000e */
[----:B------:R-:W-:Y:S01]  /*0730*/  VIADD R28, R28, 0x8 ;  /* 0x000000081c1c7836 */ /* 0x000fe20000000000 */
[----:B------:R-:W-:-:S04]  /*0740*/  CS2R R14, SRZ ;  /* 0x00000000000e7805 */ /* 0x000fc8000001ff00 */
[----:B------:R-:W-:Y:S01]  /*0750*/  ISETP.NE.AND P0, PT, R28, R29, PT ;  /* 0x0000001d1c00720c */ /* 0x000fe20003f05270 */
[----:B--2---:R-:W-:Y:S01]  /*0760*/  @!P1 DMUL R14, R18, R16 ;  /* 0x00000010120e9228 */ /* 0x004fe20000000000 */
[----:B------:R-:W-:Y:S01]  /*0770*/  CS2R R16, SRZ ;  /* 0x0000000000107805 */ /* 0x000fe2000001ff00 */
[----:B---3--:R-:W-:-:S06]  /*0780*/  @!P2 DMUL R16, R20, R22 ;  /* 0x000000161410a228 */ /* 0x008fcc0000000000 */
[----:B------:R-:W-:-:S08]  /*0790*/  DADD R12, R12, R14 ;  /* 0x000000000c0c7229 */ /* 0x000fd0000000000e */
[----:B------:R-:W-:Y:S01]  /*07a0*/  DADD R22, R12, R16 ;  /* 0x000000000c167229 */ /* 0x000fe20000000010 */
[----:B------:R-:W-:Y:S10]  /*07b0*/  @P0 BRA `(.L_x_18) ;  /* 0xfffffff800cc0947 */ /* 0x000ff4000383ffff */
.L_x_17:
[----:B------:R-:W-:Y:S05]  /*07c0*/  BRA.U !UP1, `(.L_x_16) ;  /* 0x00000005096c7547 */ /* 0x000fea000b800000 */
[----:B------:R-:W1:Y:S01]  /*07d0*/  LDCU UR4, c[0x0][0x3a4] ;  /* 0x00007480ff0477ac */ /* 0x000e620008000800 */
[----:B------:R-:W-:Y:S02]  /*07e0*/  UISETP.GE.U32.AND UP0, UPT, UR7, 0x4, UPT ;  /* 0x000000040700788c */ /* 0x000fe4000bf06070 */
[----:B-1----:R-:W-:-:S04]  /*07f0*/  ULOP3.LUT UR8, UR4, 0x3, URZ, 0xc0, !UPT ;  /* 0x0000000304087892 */ /* 0x002fc8000f8ec0ff */
[----:B------:R-:W-:-:S03]  /*0800*/  UISETP.NE.AND UP1, UPT, UR8, URZ, UPT ;  /* 0x000000ff0800728c */ /* 0x000fc6000bf25270 */
[----:B------:R-:W-:Y:S08]  /*0810*/  BRA.U !UP0, `(.L_x_19) ;  /* 0x0000000108a47547 */ /* 0x000ff0000b800000 */
[----:B------:R-:W1:Y:S01]  /*0820*/  LDC.64 R24, c[0x0][0x388] ;  /* 0x0000e200ff187b82 */ /* 0x000e620000000a00 */
[----:B------:R-:W-:-:S04]  /*0830*/  IMAD.IADD R4, R26, 0x1, -R29 ;  /* 0x000000011a047824 */ /* 0x000fc800078e0a1d */
[----:B------:R-:W-:Y:S01]  /*0840*/  IMAD R5, R27, UR6, R4 ;  /* 0x000000061b057c24 */ /* 0x000fe2000f8e0204 */
[----:B------:R-:W-:Y:S02]  /*0850*/  ISETP.GE.AND P0, PT, R4, UR6, PT ;  /* 0x0000000604007c0c */ /* 0x000fe4000bf06270 */
[----:B------:R-:W2:Y:S02]  /*0860*/  LDC.64 R20, c[0x0][0x390] ;  /* 0x0000e400ff147b82 */ /* 0x000ea40000000a00 */
[----:B------:R-:W-:Y:S01]  /*0870*/  ISETP.LT.OR P0, PT, R26, R29, P0 ;  /* 0x0000001d1a00720c */ /* 0x000fe20000701670 */
[----:B-1----:R-:W-:-:S12]  /*0880*/  IMAD.WIDE R24, R5, 0x8, R24 ;  /* 0x0000000805187825 */ /* 0x002fd800078e0218 */
[----:B0-----:R-:W3:Y:S01]  /*0890*/  @!P0 LDG.E.64 R8, desc[UR10][R24.64] ;  /* 0x0000000a18088981 */ /* 0x001ee2000c1e1b00 */
[----:B--2---:R-:W-:-:S05]  /*08a0*/  IMAD.WIDE.U32 R20, R29, 0x8, R20 ;  /* 0x000000081d147825 */ /* 0x004fca00078e0014 */
[----:B------:R-:W3:Y:S01]  /*08b0*/  @!P0 LDG.E.64 R10, desc[UR10][R20.64] ;  /* 0x0000000a140a8981 */ /* 0x000ee2000c1e1b00 */
[----:B------:R-:W-:-:S05]  /*08c0*/  LOP3.LUT R5, RZ, R29, RZ, 0x33, !PT ;  /* 0x0000001dff057212 */ /* 0x000fca00078e33ff */
[----:B------:R-:W-:-:S05]  /*08d0*/  IMAD.IADD R5, R26, 0x1, R5 ;  /* 0x000000011a057824 */ /* 0x000fca00078e0205 */
[----:B------:R-:W-:Y:S01]  /*08e0*/  ISETP.GE.AND P1, PT, R5, UR6, PT ;  /* 0x0000000605007c0c */ /* 0x000fe2000bf26270 */
[----:B------:R-:W-:-:S03]  /*08f0*/  VIADD R5, R29, 0x2 ;  /* 0x000000021d057836 */ /* 0x000fc60000000000 */
[C---:B------:R-:W-:Y:S01]  /*0900*/  ISETP.LE.OR P1, PT, R26.reuse, R29, P1 ;  /* 0x0000001d1a00720c */ /* 0x040fe20000f23670 */
[----:B------:R-:W-:Y:S02]  /*0910*/  IMAD.IADD R4, R26, 0x1, -R5 ;  /* 0x000000011a047824 */ /* 0x000fe400078e0a05 */
[----:B------:R-:W-:-:S03]  /*0920*/  VIADD R13, R29, 0x3 ;  /* 0x000000031d0d7836 */ /* 0x000fc60000000000 */
[----:B------:R-:W-:Y:S01]  /*0930*/  ISETP.GE.AND P2, PT, R4, UR6, PT ;  /* 0x0000000604007c0c */ /* 0x000fe2000bf46270 */
[----:B------:R-:W-:-:S03]  /*0940*/  IMAD.IADD R4, R26, 0x1, -R13 ;  /* 0x000000011a047824 */ /* 0x000fc600078e0a0d */
[----:B------:R-:W-:Y:S02]  /*0950*/  ISETP.LT.OR P2, PT, R26, R5, P2 ;  /* 0x000000051a00720c */ /* 0x000fe40001741670 */
[----:B------:R-:W-:Y:S01]  /*0960*/  ISETP.GE.AND P3, PT, R4, UR6, PT ;  /* 0x0000000604007c0c */ /* 0x000fe2000bf66270 */
[----:B------:R-:W2:Y:S04]  /*0970*/  @!P1 LDG.E.64 R6, desc[UR10][R24.64+-0x8] ;  /* 0xfffff80a18069981 */ /* 0x000ea8000c1e1b00 */
[----:B------:R-:W2:Y:S01]  /*0980*/  @!P1 LDG.E.64 R4, desc[UR10][R20.64+0x8] ;  /* 0x0000080a14049981 */ /* 0x000ea2000c1e1b00 */
[----:B------:R-:W-:Y:S02]  /*0990*/  ISETP.LT.OR P3, PT, R26, R13, P3 ;  /* 0x0000000d1a00720c */ /* 0x000fe40001f61670 */
[----:B------:R-:W-:-:S11]  /*09a0*/  CS2R R18, SRZ ;  /* 0x0000000000127805 */ /* 0x000fd6000001ff00 */
[----:B------:R-:W4:Y:S04]  /*09b0*/  @!P3 LDG.E.64 R12, desc[UR10][R24.64+-0x18] ;  /* 0xffffe80a180cb981 */ /* 0x000f28000c1e1b00 */
[----:B------:R-:W4:Y:S01]  /*09c0*/  @!P3 LDG.E.64 R14, desc[UR10][R20.64+0x18] ;  /* 0x0000180a140eb981 */ /* 0x000f22000c1e1b00 */
[----:B---3--:R-:W-:-:S03]  /*09d0*/  @!P0 DMUL R18, R10, R8 ;  /* 0x000000080a128228 */ /* 0x008fc60000000000 */
[----:B------:R-:W3:Y:S04]  /*09e0*/  @!P2 LDG.E.64 R8, desc[UR10][R24.64+-0x10] ;  /* 0xfffff00a1808a981 */ /* 0x000ee8000c1e1b00 */
[----:B------:R-:W3:Y:S01]  /*09f0*/  @!P2 LDG.E.64 R10, desc[UR10][R20.64+0x10] ;  /* 0x0000100a140aa981 */ /* 0x000ee2000c1e1b00 */
[----:B------:R-:W-:Y:S01]  /*0a00*/  CS2R R16, SRZ ;  /* 0x0000000000107805 */ /* 0x000fe2000001ff00 */
[----:B------:R-:W-:Y:S01]  /*0a10*/  DADD R18, R22, R18 ;  /* 0x0000000016127229 */ /* 0x000fe20000000012 */
[----:B------:R-:W-:Y:S01]  /*0a20*/  CS2R R22, SRZ ;  /* 0x0000000000167805 */ /* 0x000fe2000001ff00 */
[----:B--2---:R-:W-:Y:S01]  /*0a30*/  @!P1 DMUL R16, R4, R6 ;  /* 0x0000000604109228 */ /* 0x004fe20000000000 */
[----:B------:R-:W-:-:S07]  /*0a40*/  CS2R R4, SRZ ;  /* 0x0000000000047805 */ /* 0x000fce000001ff00 */
[----:B------:R-:W-:Y:S02]  /*0a50*/  DADD R16, R18, R16 ;  /* 0x0000000012107229 */ /* 0x000fe40000000010 */
[----:B----4-:R-:W-:Y:S01]  /*0a60*/  @!P3 DMUL R22, R14, R12 ;  /* 0x0000000c0e16b228 */ /* 0x010fe20000000000 */
[----:B------:R-:W-:Y:S01]  /*0a70*/  VIADD R29, R29, 0x4 ;  /* 0x000000041d1d7836 */ /* 0x000fe20000000000 */
[----:B---3--:R-:W-:-:S08]  /*0a80*/  @!P2 DMUL R4, R10, R8 ;  /* 0x000000080a04a228 */ /* 0x008fd00000000000 */
[----:B------:R-:W-:-:S08]  /*0a90*/  DADD R4, R16, R4 ;  /* 0x0000000010047229 */ /* 0x000fd00000000004 */
[----:B------:R-:W-:-:S11]  /*0aa0*/  DADD R22, R4, R22 ;  /* 0x0000000004167229 */ /* 0x000fd60000000016 */
.L_x_19:
[----:B------:R-:W-:Y:S05]  /*0ab0*/  BRA.U !UP1, `(.L_x_16) ;  /* 0x0000000109b07547 */ /* 0x000fea000b800000 */
[----:B------:R-:W-:Y:S02]  /*0ac0*/  UISETP.NE.AND UP0, UPT, UR8, 0x1, UPT ;  /* 0x000000010800788c */ /* 0x000fe4000bf05270 */
[----:B------:R-:W-:-:S04]  /*0ad0*/  ULOP3.LUT UR4, UR4, 0x1, URZ, 0xc0, !UPT ;  /* 0x0000000104047892 */ /* 0x000fc8000f8ec0ff */
[----:B------:R-:W-:-:S03]  /*0ae0*/  UISETP.NE.U32.AND UP1, UPT, UR4, 0x1, UPT ;  /* 0x000000010400788c */ /* 0x000fc6000bf25070 */
[----:B------:R-:W-:Y:S08]  /*0af0*/  BRA.U !UP0, `(.L_x_20) ;  /* 0x00000001085c7547 */ /* 0x000ff0000b800000 */
[----:B------:R-:W1:Y:S01]  /*0b00*/  LDC.64 R6, c[0x0][0x388] ;  /* 0x0000e200ff067b82 */ /* 0x000e620000000a00 */
[----:B------:R-:W-:Y:S01]  /*0b10*/  IMAD.IADD R8, R26, 0x1, -R29 ;  /* 0x000000011a087824 */ /* 0x000fe200078e0a1d */
[----:B------:R-:W-:-:S03]  /*0b20*/  LOP3.LUT R9, RZ, R29, RZ, 0x33, !PT ;  /* 0x0000001dff097212 */ /* 0x000fc600078e33ff */
[----:B------:R-:W-:Y:S01]  /*0b30*/  IMAD R17, R27, UR6, R8 ;  /* 0x000000061b117c24 */ /* 0x000fe2000f8e0208 */
[----:B------:R-:W-:Y:S01]  /*0b40*/  ISETP.GE.AND P0, PT, R8, UR6, PT ;  /* 0x0000000608007c0c */ /* 0x000fe2000bf06270 */
[C---:B------:R-:W-:Y:S01]  /*0b50*/  IMAD.IADD R9, R26.reuse, 0x1, R9 ;  /* 0x000000011a097824 */ /* 0x040fe200078e0209 */
[----:B------:R-:W2:Y:S02]  /*0b60*/  LDC.64 R4, c[0x0][0x390] ;  /* 0x0000e400ff047b82 */ /* 0x000ea40000000a00 */
[----:B------:R-:W-:Y:S02]  /*0b70*/  ISETP.LT.OR P0, PT, R26, R29, P0 ;  /* 0x0000001d1a00720c */ /* 0x000fe40000701670 */
[----:B------:R-:W-:-:S04]  /*0b80*/  ISETP.GE.AND P1, PT, R9, UR6, PT ;  /* 0x0000000609007c0c */ /* 0x000fc8000bf26270 */
[----:B------:R-:W-:Y:S01]  /*0b90*/  ISETP.LE.OR P1, PT, R26, R29, P1 ;  /* 0x0000001d1a00720c */ /* 0x000fe20000f23670 */
[----:B-1----:R-:W-:-:S06]  /*0ba0*/  IMAD.WIDE R16, R17, 0x8, R6 ;  /* 0x0000000811107825 */ /* 0x002fcc00078e0206 */
[----:B0-----:R-:W3:Y:S01]  /*0bb0*/  @!P0 LDG.E.64 R10, desc[UR10][R16.64] ;  /* 0x0000000a100a8981 */ /* 0x001ee2000c1e1b00 */
[----:B--2---:R-:W-:-:S05]  /*0bc0*/  IMAD.WIDE.U32 R14, R29, 0x8, R4 ;  /* 0x000000081d0e7825 */ /* 0x004fca00078e0004 */
[----:B------:R-:W2:Y:S04]  /*0bd0*/  @!P1 LDG.E.64 R4, desc[UR10][R16.64+-0x8] ;  /* 0xfffff80a10049981 */ /* 0x000ea8000c1e1b00 */
[----:B------:R-:W3:Y:S04]  /*0be0*/  @!P0 LDG.E.64 R8, desc[UR10][R14.64] ;  /* 0x0000000a0e088981 */ /* 0x000ee8000c1e1b00 */
[----:B------:R-:W2:Y:S01]  /*0bf0*/  @!P1 LDG.E.64 R12, desc[UR10][R14.64+0x8] ;  /* 0x0000080a0e0c9981 */ /* 0x000ea2000c1e1b00 */
[----:B------:R-:W-:Y:S01]  /*0c00*/  CS2R R6, SRZ ;  /* 0x0000000000067805 */ /* 0x000fe2000001ff00 */
[----:B------:R-:W-:Y:S01]  /*0c10*/  VIADD R29, R29, 0x2 ;  /* 0x000000021d1d7836 */ /* 0x000fe20000000000 */
[----:B---3--:R-:W-:Y:S01]  /*0c20*/  @!P0 DMUL R6, R8, R10 ;  /* 0x0000000a08068228 */ /* 0x008fe20000000000 */
[----:B------:R-:W-:Y:S01]  /*0c30*/  CS2R R8, SRZ ;  /* 0x0000000000087805 */ /* 0x000fe2000001ff00 */
[----:B--2---:R-:W-:-:S06]  /*0c40*/  @!P1 DMUL R8, R12, R4 ;  /* 0x000000040c089228 */ /* 0x004fcc0000000000 */
[----:B------:R-:W-:-:S08]  /*0c50*/  DADD R6, R22, R6 ;  /* 0x0000000016067229 */ /* 0x000fd00000000006 */
[----:B------:R-:W-:-:S11]  /*0c60*/  DADD R22, R6, R8 ;  /* 0x0000000006167229 */ /* 0x000fd60000000008 */
.L_x_20:
[----:B------:R-:W-:Y:S05]  /*0c70*/  BRA.U UP1, `(.L_x_16) ;  /* 0x0000000101407547 */ /* 0x000fea000b800000 */
[----:B------:R-:W-:Y:S01]  /*0c80*/  IMAD.IADD R10, R26, 0x1, -R29 ;  /* 0x000000011a0a7824 */ /* 0x000fe200078e0a1d */
[----:B------:R-:W-:Y:S01]  /*0c90*/  BSSY.RECONVERGENT B0, `(.L_x_21) ;  /* 0x000000d000007945 */ /* 0x000fe20003800200 */
[----:B------:R-:W-:-:S03]  /*0ca0*/  CS2R R4, SRZ ;  /* 0x0000000000047805 */ /* 0x000fc6000001ff00 */
[----:B------:R-:W-:-:S04]  /*0cb0*/  ISETP.GE.AND P0, PT, R10, UR6, PT ;  /* 0x000000060a007c0c */ /* 0x000fc8000bf06270 */
[----:B------:R-:W-:-:S13]  /*0cc0*/  ISETP.LT.OR P0, PT, R26, R29, P0 ;  /* 0x0000001d1a00720c */ /* 0x000fda0000701670 */
[----:B------:R-:W-:Y:S05]  /*0cd0*/  @P0 BRA `(.L_x_22) ;  /* 0x0000000000200947 */ /* 0x000fea0003800000 */
[----:B------:R-:W1:Y:S01]  /*0ce0*/  LDC.64 R6, c[0x0][0x390] ;  /* 0x0000e400ff067b82 */ /* 0x000e620000000a00 */
[----:B------:R-:W-:-:S07]  /*0cf0*/  IMAD R27, R27, UR6, R10 ;  /* 0x000000061b1b7c24 */ /* 0x000fce000f8e020a */
[----:B------:R-:W2:Y:S01]  /*0d00*/  LDC.64 R8, c[0x0][0x388] ;  /* 0x0000e200ff087b82 */ /* 0x000ea20000000a00 */
[----:B-1----:R-:W-:-:S06]  /*0d10*/  IMAD.WIDE.U32 R6, R29, 0x8, R6 ;  /* 0x000000081d067825 */ /* 0x002fcc00078e0006 */
[----:B0-----:R-:W3:Y:S01]  /*0d20*/  LDG.E.64 R6, desc[UR10][R6.64] ;  /* 0x0000000a06067981 */ /* 0x001ee2000c1e1b00 */
[----:B--2---:R-:W-:-:S06]  /*0d30*/  IMAD.WIDE R8, R27, 0x8, R8 ;  /* 0x000000081b087825 */ /* 0x004fcc00078e0208 */
[----:B------:R-:W3:Y:S02]  /*0d40*/  LDG.E.64 R8, desc[UR10][R8.64] ;  /* 0x0000000a08087981 */ /* 0x000ee4000c1e1b00 */
[----:B---3--:R-:W-:-:S11]  /*0d50*/  DMUL R4, R6, R8 ;  /* 0x0000000806047228 */ /* 0x008fd60000000000 */
.L_x_22:
[----:B0-----:R-:W-:Y:S05]  /*0d60*/  BSYNC.RECONVERGENT B0 ;  /* 0x0000000000007941 */ /* 0x001fea0003800200 */
.L_x_21:
[----:B------:R-:W-:-:S11]  /*0d70*/  DADD R22, R22, R4 ;  /* 0x0000000016167229 */ /* 0x000fd60000000004 */
.L_x_16:
[----:B------:R-:W1:Y:S01]  /*0d80*/  LDCU UR4, c[0x0][0x39c] ;  /* 0x00007380ff0477ac */ /* 0x000e620008000800 */
[----:B------:R-:W2:Y:S01]  /*0d90*/  LDC.64 R4, c[0x0][0x380] ;  /* 0x0000e000ff047b82 */ /* 0x000ea20000000a00 */
[----:B-1----:R-:W-:-:S04]  /*0da0*/  IMAD R3, R3, UR4, R0 ;  /* 0x0000000403037c24 */ /* 0x002fc8000f8e0200 */
[----:B------:R-:W-:-:S04]  /*0db0*/  IMAD R3, R3, UR5, R2 ;  /* 0x0000000503037c24 */ /* 0x000fc8000f8e0202 */
[----:B--2---:R-:W-:-:S05]  /*0dc0*/  IMAD.WIDE R2, R3, 0x8, R4 ;  /* 0x0000000803027825 */ /* 0x004fca00078e0204 */
[----:B0-----:R-:W-:Y:S01]  /*0dd0*/  STG.E.64 desc[UR10][R2.64], R22 ;  /* 0x0000001602007986 */ /* 0x001fe2000c101b0a */
[----:B------:R-:W-:Y:S05]  /*0de0*/  EXIT ;  /* 0x000000000000794d */ /* 0x000fea0003800000 */
.L_x_23:
        /* <DEDUP_REMOVED lines=9> */
.L_x_26:


//--------------------- .nv.shared.reserved.0     --------------------------
	.section	.nv.shared.reserved.0,"aw",@nobits
	.weak		__nv_reservedSMEM_offset_0_alias
	.size		__nv_reservedSMEM_offset_0_alias, 0, 64
	.other		__nv_reservedSMEM_offset_0_alias,@"STO_CUDA_RESERVED_SHARED STV_DEFAULT"
__nv_reservedSMEM_offset_0_alias:
	.zero		0
	.zero		64


//--------------------- .nv.constant0._Z8firDnBeaPdS_S_iiii --------------------------
	.section	.nv.constant0._Z8firDnBeaPdS_S_iiii,"a",@progbits
	.sectionflags	@""
	.align	4
.nv.constant0._Z8firDnBeaPdS_S_iiii:
	.zero		936


//--------------------- .nv.constant0._Z8firDnColPdS_S_iiii --------------------------
	.section	.nv.constant0._Z8firDnColPdS_S_iiii,"a",@progbits
	.sectionflags	@""
	.align	4
.nv.constant0._Z8firDnColPdS_S_iiii:
	.zero		936


//--------------------- .nv.constant0._Z8firDnRowPdS_S_iiii --------------------------
	.section	.nv.constant0._Z8firDnRowPdS_S_iiii,"a",@progbits
	.sectionflags	@""
	.align	4
.nv.constant0._Z8firDnRowPdS_S_iiii:
	.zero		936


//--------------------- SYMBOLS --------------------------

	.type		.nv.reservedSmem.offset0,@object
	.size		.nv.reservedSmem.offset0,0x4
